	.headerflags	@"EF_CUDA_TEXMODE_UNIFIED EF_CUDA_64BIT_ADDRESS EF_CUDA_SM80 EF_CUDA_VIRTUAL_SM(EF_CUDA_SM80)"
	.elftype	@"ET_EXEC"


//--------------------- .nv.info                  --------------------------
	.section	.nv.info,"",@"SHT_CUDA_INFO"
	.align	4


	//----- nvinfo : EIATTR_REGCOUNT
	.align		4
        /*0000*/ 	.byte	0x04, 0x2f
        /*0002*/ 	.short	(.L_1 - .L_0)
	.align		4
.L_0:
        /*0004*/ 	.word	index@(candidate2)
        /*0008*/ 	.word	0x00000041


	//----- nvinfo : EIATTR_MAX_STACK_SIZE
	.align		4
.L_1:
        /*000c*/ 	.byte	0x04, 0x23
        /*000e*/ 	.short	(.L_3 - .L_2)
	.align		4
.L_2:
        /*0010*/ 	.word	index@(candidate2)
        /*0014*/ 	.word	0x00000000


	//----- nvinfo : EIATTR_MIN_STACK_SIZE
	.align		4
.L_3:
        /*0018*/ 	.byte	0x04, 0x12
        /*001a*/ 	.short	(.L_5 - .L_4)
	.align		4
.L_4:
        /*001c*/ 	.word	index@(candidate2)
        /*0020*/ 	.word	0x00000000


	//----- nvinfo : EIATTR_FRAME_SIZE
	.align		4
.L_5:
        /*0024*/ 	.byte	0x04, 0x11
        /*0026*/ 	.short	(.L_7 - .L_6)
	.align		4
.L_6:
        /*0028*/ 	.word	index@(candidate2)
        /*002c*/ 	.word	0x00000000
.L_7:


//--------------------- .nv.info.candidate2       --------------------------
	.section	.nv.info.candidate2,"",@"SHT_CUDA_INFO"
	.align	4


	//----- nvinfo : EIATTR_CUDA_API_VERSION
	.align		4
        /*0000*/ 	.byte	0x04, 0x37
        /*0002*/ 	.short	(.L_9 - .L_8)
.L_8:
        /*0004*/ 	.word	0x00000075


	//----- nvinfo : EIATTR_SW2861232_WAR
	.align		4
.L_9:
        /*0008*/ 	.byte	0x01, 0x35
	.zero		2


	//----- nvinfo : EIATTR_PARAM_CBANK
	.align		4
        /*000c*/ 	.byte	0x04, 0x0a
        /*000e*/ 	.short	(.L_11 - .L_10)
	.align		4
.L_10:
        /*0010*/ 	.word	index@(.nv.constant0.candidate2)
        /*0014*/ 	.short	0x0160
        /*0016*/ 	.short	0x0018


	//----- nvinfo : EIATTR_CBANK_PARAM_SIZE
	.align		4
.L_11:
        /*0018*/ 	.byte	0x03, 0x19
        /*001a*/ 	.short	0x0018


	//----- nvinfo : EIATTR_KPARAM_INFO
	.align		4
        /*001c*/ 	.byte	0x04, 0x17
        /*001e*/ 	.short	(.L_13 - .L_12)
.L_12:
        /*0020*/ 	.word	0x00000000
        /*0024*/ 	.short	0x0002
        /*0026*/ 	.short	0x0010
        /*0028*/ 	.byte	0x00, 0xf0, 0x21, 0x00


	//----- nvinfo : EIATTR_KPARAM_INFO
	.align		4
.L_13:
        /*002c*/ 	.byte	0x04, 0x17
        /*002e*/ 	.short	(.L_15 - .L_14)
.L_14:
        /*0030*/ 	.word	0x00000000
        /*0034*/ 	.short	0x0001
        /*0036*/ 	.short	0x0008
        /*0038*/ 	.byte	0x00, 0xf0, 0x21, 0x00


	//----- nvinfo : EIATTR_KPARAM_INFO
	.align		4
.L_15:
        /*003c*/ 	.byte	0x04, 0x17
        /*003e*/ 	.short	(.L_17 - .L_16)
.L_16:
        /*0040*/ 	.word	0x00000000
        /*0044*/ 	.short	0x0000
        /*0046*/ 	.short	0x0000
        /*0048*/ 	.byte	0x00, 0xf0, 0x21, 0x00


	//----- nvinfo : EIATTR_MAXREG_COUNT
	.align		4
.L_17:
        /*004c*/ 	.byte	0x03, 0x1b
        /*004e*/ 	.short	0x00ff


	//----- nvinfo : EIATTR_EXIT_INSTR_OFFSETS
	.align		4
        /*0050*/ 	.byte	0x04, 0x1c
        /*0052*/ 	.short	(.L_19 - .L_18)


	//   ....[0]....
.L_18:
        /*0054*/ 	.word	0x000030f0


	//----- nvinfo : EIATTR_MAX_THREADS
	.align		4
.L_19:
        /*0058*/ 	.byte	0x04, 0x05
        /*005a*/ 	.short	(.L_21 - .L_20)
.L_20:
        /*005c*/ 	.word	0x000000e0
        /*0060*/ 	.word	0x00000001
        /*0064*/ 	.word	0x00000001
.L_21:


//--------------------- .nv.rel.action            --------------------------
	.section	.nv.rel.action,"",@"SHT_CUDA_RELOCINFO"
	.align	8
	.sectionentsize	8
        /*0000*/ 	.byte	0x4b, 0x00, 0x00, 0x00, 0x00, 0x00, 0x00, 0x00, 0x00, 0x02, 0x02, 0x08, 0x10, 0x0a, 0x2f, 0x22
        /* <DEDUP_REMOVED lines=13> */


//--------------------- .nv.constant0.candidate2  --------------------------
	.section	.nv.constant0.candidate2,"a",@progbits
	.align	4
.nv.constant0.candidate2:
	.zero		376


//--------------------- .text.candidate2          --------------------------
	.section	.text.candidate2,"ax",@progbits
	.sectionflags	@"SHF_BARRIERS=1"
	.sectioninfo	@"SHI_REGISTERS=65"
	.align	128
        .global         candidate2
        .type           candidate2,@function
        .size           candidate2,(.L_x_3 - candidate2)
        .other          candidate2,@"STO_CUDA_ENTRY STV_DEFAULT"
candidate2:
.text.candidate2:
[----:B------:R-:W-:-:S02]  /*0000*/  MOV R1, c[0x0][0x28] ;  /* 0x00000a0000017a02 */ /* 0x000fc40000000f00 */
[----:B------:R-:W0:Y:S01]  /*0010*/  S2R R0, SR_TID.X ;  /* 0x0000000000007919 */ /* 0x000e220000002100 */
[----:B------:R-:W1:Y:S01]  /*0020*/  S2UR UR5, SR_CTAID.X ;  /* 0x00000000000579c3 */ /* 0x000e620000002500 */
[----:B------:R-:W-:Y:S01]  /*0030*/  HFMA2.MMA R2, -RZ, RZ, 0, 0 ;  /* 0x00000000ff027435 */ /* 0x000fe200000001ff */
[----:B------:R-:W-:Y:S01]  /*0040*/  UMOV UR4, URZ ;  /* 0x0000003f00047c82 */ /* 0x000fe20008000000 */
[----:B------:R-:W-:Y:S01]  /*0050*/  HFMA2.MMA R62, -RZ, RZ, 0, 0 ;  /* 0x00000000ff3e7435 */ /* 0x000fe200000001ff */
[----:B------:R-:W-:Y:S01]  /*0060*/  CS2R R50, SRZ ;  /* 0x0000000000327805 */ /* 0x000fe2000001ff00 */
[----:B------:R-:W-:Y:S01]  /*0070*/  HFMA2.MMA R52, -RZ, RZ, 0, 0 ;  /* 0x00000000ff347435 */ /* 0x000fe200000001ff */
[----:B------:R-:W-:Y:S01]  /*0080*/  CS2R R56, SRZ ;  /* 0x0000000000387805 */ /* 0x000fe2000001ff00 */
[----:B------:R-:W-:Y:S01]  /*0090*/  MOV R55, RZ ;  /* 0x000000ff00377202 */ /* 0x000fe20000000f00 */
[----:B------:R-:W-:Y:S01]  /*00a0*/  ULDC.64 UR8, c[0x0][0x118] ;  /* 0x0000460000087ab9 */ /* 0x000fe20000000a00 */
[----:B0-----:R-:W-:Y:S01]  /*00b0*/  MOV R3, R0 ;  /* 0x0000000000037202 */ /* 0x001fe20000000f00 */
[----:B-1----:R-:W-:-:S02]  /*00c0*/  UIMAD.WIDE UR6, UR5, -0x6db6db6d, UR4 ;  /* 0x92492493050678a5 */ /* 0x002fc4000f8e0204 */
[----:B------:R-:W-:Y:S02]  /*00d0*/  ULOP3.LUT UR6, UR5, 0x1, URZ, 0xc0, !UPT ;  /* 0x0000000105067892 */ /* 0x000fe4000f8ec03f */
[C---:B------:R-:W-:Y:S01]  /*00e0*/  IMAD.HI R6, R0.reuse, -0x6db6db6d, R2 ;  /* 0x9249249300067827 */ /* 0x040fe200078e0202 */
[----:B------:R-:W-:Y:S01]  /*00f0*/  SHF.R.U32.HI R2, RZ, 0x5, R0 ;  /* 0x00000005ff027819 */ /* 0x000fe20000011600 */
[----:B------:R-:W-:Y:S01]  /*0100*/  USHF.R.U32.HI UR4, URZ, 0x1f, UR7 ;  /* 0x0000001f3f047899 */ /* 0x000fe20008011607 */
[----:B------:R-:W-:Y:S02]  /*0110*/  LOP3.LUT R3, R0, 0x1f, RZ, 0xc0, !PT ;  /* 0x0000001f00037812 */ /* 0x000fe400078ec0ff */
[----:B------:R-:W-:Y:S01]  /*0120*/  SHF.R.U32.HI R7, RZ, 0x1f, R6 ;  /* 0x0000001fff077819 */ /* 0x000fe20000011606 */
[----:B------:R-:W-:Y:S01]  /*0130*/  ULEA.HI.SX32 UR7, UR7, UR4, 0x1d ;  /* 0x0000000407077291 */ /* 0x000fe2000f8fea3f */
[----:B------:R-:W-:Y:S02]  /*0140*/  SHF.L.U32 R2, R2, 0x9, RZ ;  /* 0x0000000902027819 */ /* 0x000fe400000006ff */
[-C--:B------:R-:W-:Y:S01]  /*0150*/  LEA.HI.SX32 R5, R6, R7.reuse, 0x1d ;  /* 0x0000000706057211 */ /* 0x080fe200078feaff */
[----:B------:R-:W-:Y:S01]  /*0160*/  UIMAD UR4, UR7, -0xe, UR5 ;  /* 0xfffffff2070478a4 */ /* 0x000fe2000f8e0205 */
[----:B------:R-:W-:Y:S01]  /*0170*/  LOP3.LUT R8, R2, 0xfffffe00, R3, 0xe2, !PT ;  /* 0xfffffe0002087812 */ /* 0x000fe200078ee203 */
[----:B------:R-:W-:Y:S01]  /*0180*/  HFMA2.MMA R2, -RZ, RZ, 0, 0 ;  /* 0x00000000ff027435 */ /* 0x000fe200000001ff */
[CC--:B------:R-:W-:Y:S01]  /*0190*/  LEA.HI.SX32 R9, R6.reuse, R7.reuse, 0x1b ;  /* 0x0000000706097211 */ /* 0x0c0fe200078fdaff */
[--C-:B------:R-:W-:Y:S01]  /*01a0*/  IMAD R4, R5, -0xe, R0.reuse ;  /* 0xfffffff205047824 */ /* 0x100fe200078e0200 */
[CC--:B------:R-:W-:Y:S01]  /*01b0*/  LEA.HI.SX32 R46, R6.reuse, R7.reuse, 0x1c ;  /* 0x00000007062e7211 */ /* 0x0c0fe200078fe2ff */
[----:B------:R-:W-:Y:S01]  /*01c0*/  USHF.R.S32.HI UR4, URZ, 0x1, UR4 ;  /* 0x000000013f047899 */ /* 0x000fe20008011404 */
[----:B------:R-:W-:Y:S01]  /*01d0*/  MOV R10, UR6 ;  /* 0x00000006000a7c02 */ /* 0x000fe20008000f00 */
[C---:B------:R-:W-:Y:S01]  /*01e0*/  IMAD R3, R9.reuse, -0x38, R0 ;  /* 0xffffffc809037824 */ /* 0x040fe200078e0200 */
[----:B------:R-:W-:Y:S01]  /*01f0*/  LEA.HI.SX32 R13, R6, R7, 0x1e ;  /* 0x00000007060d7211 */ /* 0x000fe200078ff2ff */
[----:B------:R-:W-:Y:S01]  /*0200*/  IMAD R9, R9, 0x310, R4 ;  /* 0x0000031009097824 */ /* 0x000fe200078e0204 */
[----:B------:R-:W-:Y:S01]  /*0210*/  MOV R4, RZ ;  /* 0x000000ff00047202 */ /* 0x000fe20000000f00 */
[----:B------:R-:W-:Y:S01]  /*0220*/  IMAD R5, R46, -0x1c, R0 ;  /* 0xffffffe42e057824 */ /* 0x000fe200078e0200 */
[----:B------:R-:W-:Y:S01]  /*0230*/  MOV R12, UR4 ;  /* 0x00000004000c7c02 */ /* 0x000fe20008000f00 */
[----:B------:R-:W-:Y:S01]  /*0240*/  IMAD.HI R2, R3, -0x6db6db6d, R2 ;  /* 0x9249249303027827 */ /* 0x000fe200078e0202 */
[----:B------:R-:W-:Y:S01]  /*0250*/  CS2R R6, SRZ ;  /* 0x0000000000067805 */ /* 0x000fe2000001ff00 */
[----:B------:R-:W-:-:S02]  /*0260*/  UMOV UR4, URZ ;  /* 0x0000003f00047c82 */ /* 0x000fc40008000000 */
[----:B------:R-:W-:Y:S01]  /*0270*/  IMAD.HI R4, R5, -0x6db6db6d, R4 ;  /* 0x9249249305047827 */ /* 0x000fe200078e0204 */
[----:B------:R-:W-:Y:S02]  /*0280*/  SHF.R.U32.HI R3, RZ, 0x1f, R2 ;  /* 0x0000001fff037819 */ /* 0x000fe40000011602 */
[----:B------:R-:W-:Y:S01]  /*0290*/  MOV R5, RZ ;  /* 0x000000ff00057202 */ /* 0x000fe20000000f00 */
[----:B------:R-:W-:Y:S01]  /*02a0*/  IMAD R9, R10, 0xe, R9 ;  /* 0x0000000e0a097824 */ /* 0x000fe200078e0209 */
[----:B------:R-:W-:Y:S01]  /*02b0*/  SHF.R.U32.HI R45, RZ, 0x1f, R4 ;  /* 0x0000001fff2d7819 */ /* 0x000fe20000011604 */
[----:B------:R-:W-:Y:S01]  /*02c0*/  CS2R R10, SRZ ;  /* 0x00000000000a7805 */ /* 0x000fe2000001ff00 */
[----:B------:R-:W-:Y:S01]  /*02d0*/  LEA.HI.SX32 R47, R2, R3, 0x1d ;  /* 0x00000003022f7211 */ /* 0x000fe200078feaff */
[----:B------:R-:W-:Y:S01]  /*02e0*/  IMAD R2, R12, 0x70, R9 ;  /* 0x000000700c027824 */ /* 0x000fe200078e0209 */
[----:B------:R-:W-:Y:S01]  /*02f0*/  MOV R3, UR7 ;  /* 0x0000000700037c02 */ /* 0x000fe20008000f00 */
[----:B------:R-:W-:Y:S01]  /*0300*/  IMAD R44, R13, -0x7, R0 ;  /* 0xfffffff90d2c7824 */ /* 0x000fe200078e0200 */
[----:B------:R-:W-:Y:S01]  /*0310*/  LEA.HI.SX32 R45, R4, R45, 0x1e ;  /* 0x0000002d042d7211 */ /* 0x000fe200078ff2ff */
[----:B------:R-:W-:Y:S01]  /*0320*/  HFMA2.MMA R4, -RZ, RZ, 0, 0 ;  /* 0x00000000ff047435 */ /* 0x000fe200000001ff */
[----:B------:R-:W-:Y:S01]  /*0330*/  LEA R3, R3, R8, 0xf ;  /* 0x0000000803037211 */ /* 0x000fe200078e78ff */
[----:B------:R-:W-:Y:S01]  /*0340*/  IMAD R47, R47, 0x1c, R2 ;  /* 0x0000001c2f2f7824 */ /* 0x000fe200078e0202 */
[----:B------:R-:W-:Y:S01]  /*0350*/  CS2R R8, SRZ ;  /* 0x0000000000087805 */ /* 0x000fe2000001ff00 */
[----:B------:R-:W-:-:S02]  /*0360*/  MOV R12, RZ ;  /* 0x000000ff000c7202 */ /* 0x000fc40000000f00 */
.L_x_1:
[----:B------:R-:W-:Y:S06]  /*0370*/  BAR.SYNC 0x0 ;  /* 0x0000000000007b1d */ /* 0x000fec0000000000 */
[----:B------:R-:W-:-:S02]  /*0380*/  ISETP.GT.AND P0, PT, R0, 0x1f, PT ;  /* 0x0000001f0000780c */ /* 0x000fc40003f04270 */
[----:B------:R-:W-:Y:S02]  /*0390*/  MOV R13, UR7 ;  /* 0x00000007000d7c02 */ /* 0x000fe40008000f00 */
[----:B------:R-:W-:Y:S02]  /*03a0*/  MOV R15, UR4 ;  /* 0x00000004000f7c02 */ /* 0x000fe40008000f00 */
[----:B------:R-:W-:Y:S02]  /*03b0*/  MOV R16, UR4 ;  /* 0x0000000400107c02 */ /* 0x000fe40008000f00 */
[----:B------:R-:W-:Y:S02]  /*03c0*/  MOV R14, UR4 ;  /* 0x00000004000e7c02 */ /* 0x000fe40008000f00 */
[----:B------:R-:W-:-:S03]  /*03d0*/  LEA R17, R16, R3, 0x5 ;  /* 0x0000000310117211 */ /* 0x000fc600078e28ff */
[----:B------:R-:W-:Y:S01]  /*03e0*/  @!P0 LEA R2, R13, R0, 0xf ;  /* 0x000000000d028211 */ /* 0x000fe200078e78ff */
[----:B------:R-:W-:-:S03]  /*03f0*/  IMAD R19, R14, 0x6200, R47 ;  /* 0x000062000e137824 */ /* 0x000fc600078e022f */
[----:B------:R-:W-:Y:S02]  /*0400*/  @!P0 LEA R13, R15, R2, 0x5 ;  /* 0x000000020f0d8211 */ /* 0x000fe400078e28ff */
[----:B------:R-:W-:Y:S02]  /*0410*/  MOV R2, 0x4 ;  /* 0x0000000400027802 */ /* 0x000fe40000000f00 */
[----:B------:R-:W-:-:S03]  /*0420*/  @!P0 IADD3 R13, R13, 0x7e00, RZ ;  /* 0x00007e000d0d8810 */ /* 0x000fc60007ffe0ff */
[----:B------:R-:W-:-:S04]  /*0430*/  IMAD.WIDE R16, R17, R2, c[0x0][0x168] ;  /* 0x00005a0011107625 */ /* 0x000fc800078e0202 */
[-C--:B------:R-:W-:Y:S01]  /*0440*/  @!P0 IMAD.WIDE R14, R13, R2.reuse, c[0x0][0x168] ;  /* 0x00005a000d0e8625 */ /* 0x080fe200078e0202 */
[----:B------:R-:W2:Y:S03]  /*0450*/  LDG.E.CONSTANT R49, [R16.64+0x15000] ;  /* 0x0150000810317981 */ /* 0x000ea6000c1e9900 */
[----:B------:R-:W-:Y:S01]  /*0460*/  IMAD.WIDE R18, R19, R2, c[0x0][0x160] ;  /* 0x0000580013127625 */ /* 0x000fe200078e0202 */
[----:B------:R0:W3:Y:S04]  /*0470*/  @!P0 LDG.E.CONSTANT R61, [R14.64] ;  /* 0x000000080e3d8981 */ /* 0x0000e8000c1e9900 */
[----:B------:R-:W4:Y:S04]  /*0480*/  LDG.E.CONSTANT R29, [R16.64] ;  /* 0x00000008101d7981 */ /* 0x000f28000c1e9900 */
[----:B------:R-:W5:Y:S04]  /*0490*/  LDG.E.CONSTANT R31, [R16.64+0x3800] ;  /* 0x00380008101f7981 */ /* 0x000f68000c1e9900 */
[----:B------:R-:W5:Y:S04]  /*04a0*/  LDG.E.CONSTANT R33, [R16.64+0x7000] ;  /* 0x0070000810217981 */ /* 0x000f68000c1e9900 */
[----:B------:R-:W5:Y:S04]  /*04b0*/  LDG.E.CONSTANT R35, [R16.64+0xa800] ;  /* 0x00a8000810237981 */ /* 0x000f68000c1e9900 */
[----:B------:R-:W5:Y:S04]  /*04c0*/  LDG.E.CONSTANT R41, [R16.64+0xe000] ;  /* 0x00e0000810297981 */ /* 0x000f68000c1e9900 */
[----:B------:R-:W5:Y:S04]  /*04d0*/  LDG.E.CONSTANT R43, [R16.64+0x11800] ;  /* 0x01180008102b7981 */ /* 0x000f68000c1e9900 */
[----:B------:R-:W5:Y:S04]  /*04e0*/  LDG.E.CONSTANT R53, [R16.64+0x18800] ;  /* 0x0188000810357981 */ /* 0x000f68000c1e9900 */
[----:B------:R-:W5:Y:S04]  /*04f0*/  LDG.E.CONSTANT R59, [R16.64+0x1c000] ;  /* 0x01c00008103b7981 */ /* 0x000f68000c1e9900 */
[----:B------:R-:W5:Y:S04]  /*0500*/  LDG.E.CONSTANT R13, [R18.64] ;  /* 0x00000008120d7981 */ /* 0x000f68000c1e9900 */
[----:B0-----:R-:W5:Y:S04]  /*0510*/  LDG.E.CONSTANT R15, [R18.64+0x3100] ;  /* 0x00310008120f7981 */ /* 0x001f68000c1e9900 */
[----:B------:R-:W5:Y:S04]  /*0520*/  LDG.E.CONSTANT R21, [R18.64+0x6200] ;  /* 0x0062000812157981 */ /* 0x000f68000c1e9900 */
[----:B------:R-:W5:Y:S04]  /*0530*/  LDG.E.CONSTANT R23, [R18.64+0x9300] ;  /* 0x0093000812177981 */ /* 0x000f68000c1e9900 */
[----:B------:R-:W5:Y:S04]  /*0540*/  LDG.E.CONSTANT R25, [R18.64+0xc400] ;  /* 0x00c4000812197981 */ /* 0x000f68000c1e9900 */
[----:B------:R-:W5:Y:S04]  /*0550*/  LDG.E.CONSTANT R27, [R18.64+0xf500] ;  /* 0x00f50008121b7981 */ /* 0x000f68000c1e9900 */
[----:B------:R-:W5:Y:S04]  /*0560*/  LDG.E.CONSTANT R37, [R18.64+0x12600] ;  /* 0x0126000812257981 */ /* 0x000f68000c1e9900 */
[----:B------:R-:W5:Y:S01]  /*0570*/  LDG.E.CONSTANT R39, [R18.64+0x15700] ;  /* 0x0157000812277981 */ /* 0x000f62000c1e9900 */
[----:B------:R-:W-:-:S03]  /*0580*/  SHF.L.U32 R48, R46, 0x9, RZ ;  /* 0x000000092e307819 */ /* 0x000fc600000006ff */
[----:B--2---:R0:W-:Y:S04]  /*0590*/  STS [R0.X4+0x3100], R49 ;  /* 0x0031003100007388 */ /* 0x0041e80000004800 */
[----:B---3--:R-:W-:Y:S01]  /*05a0*/  @!P0 STS [R0.X4+0x3b80], R61 ;  /* 0x003b803d00008388 */ /* 0x008fe20000004800 */
[----:B0-----:R-:W-:-:S03]  /*05b0*/  IMAD R49, R45, 0xe, R44 ;  /* 0x0000000e2d317824 */ /* 0x001fc600078e022c */
[----:B----4-:R-:W-:Y:S04]  /*05c0*/  STS [R0.X4+0x1c00], R29 ;  /* 0x001c001d00007388 */ /* 0x010fe80000004800 */
[----:B-----5:R-:W-:Y:S04]  /*05d0*/  STS [R0.X4+0x1f80], R31 ;  /* 0x001f801f00007388 */ /* 0x020fe80000004800 */
[----:B------:R-:W-:Y:S04]  /*05e0*/  STS [R0.X4+0x2300], R33 ;  /* 0x0023002100007388 */ /* 0x000fe80000004800 */
[----:B------:R-:W-:Y:S04]  /*05f0*/  STS [R0.X4+0x2680], R35 ;  /* 0x0026802300007388 */ /* 0x000fe80000004800 */
[----:B------:R-:W-:Y:S04]  /*0600*/  STS [R0.X4+0x2a00], R41 ;  /* 0x002a002900007388 */ /* 0x000fe80000004800 */
[----:B------:R-:W-:Y:S04]  /*0610*/  STS [R0.X4+0x2d80], R43 ;  /* 0x002d802b00007388 */ /* 0x000fe80000004800 */
[----:B------:R-:W-:Y:S04]  /*0620*/  STS [R0.X4+0x3480], R53 ;  /* 0x0034803500007388 */ /* 0x000fe80000004800 */
[----:B------:R-:W-:Y:S04]  /*0630*/  STS [R0.X4+0x3800], R59 ;  /* 0x0038003b00007388 */ /* 0x000fe80000004800 */
[----:B------:R-:W-:Y:S04]  /*0640*/  STS [R0.X4], R13 ;  /* 0x0000000d00007388 */ /* 0x000fe80000004800 */
[----:B------:R-:W-:Y:S04]  /*0650*/  STS [R0.X4+0x380], R15 ;  /* 0x0003800f00007388 */ /* 0x000fe80000004800 */
[----:B------:R-:W-:Y:S04]  /*0660*/  STS [R0.X4+0x700], R21 ;  /* 0x0007001500007388 */ /* 0x000fe80000004800 */
[----:B------:R-:W-:Y:S04]  /*0670*/  STS [R0.X4+0xa80], R23 ;  /* 0x000a801700007388 */ /* 0x000fe80000004800 */
[----:B------:R-:W-:Y:S04]  /*0680*/  STS [R0.X4+0xe00], R25 ;  /* 0x000e001900007388 */ /* 0x000fe80000004800 */
[----:B------:R-:W-:Y:S04]  /*0690*/  STS [R0.X4+0x1180], R27 ;  /* 0x0011801b00007388 */ /* 0x000fe80000004800 */
[----:B------:R-:W-:Y:S04]  /*06a0*/  STS [R0.X4+0x1500], R37 ;  /* 0x0015002500007388 */ /* 0x000fe80000004800 */
[----:B------:R-:W-:Y:S04]  /*06b0*/  STS [R0.X4+0x1880], R39 ;  /* 0x0018802700007388 */ /* 0x000fe80000004800 */
[----:B------:R-:W-:Y:S06]  /*06c0*/  BAR.SYNC 0x0 ;  /* 0x0000000000007b1d */ /* 0x000fec0000000000 */
[----:B------:R-:W-:Y:S04]  /*06d0*/  LDS R61, [R49.X4] ;  /* 0x00000000313d7984 */ /* 0x000fe80000004800 */
[----:B------:R-:W0:Y:S04]  /*06e0*/  LDS.128 R28, [R48+0x1c00] ;  /* 0x001c0000301c7984 */ /* 0x000e280000000c00 */
[----:B------:R-:W1:Y:S04]  /*06f0*/  LDS R60, [R49.X4+0x1c] ;  /* 0x00001c00313c7984 */ /* 0x000e680000004800 */
[----:B------:R-:W2:Y:S04]  /*0700*/  LDS.128 R32, [R48+0x2c00] ;  /* 0x002c000030207984 */ /* 0x000ea80000000c00 */
[----:B------:R-:W3:Y:S04]  /*0710*/  LDS R59, [R49.X4+0xe0] ;  /* 0x0000e000313b7984 */ /* 0x000ee80000004800 */
[----:B------:R-:W4:Y:S04]  /*0720*/  LDS R58, [R49.X4+0xfc] ;  /* 0x0000fc00313a7984 */ /* 0x000f280000004800 */
[----:B------:R-:W5:Y:S04]  /*0730*/  LDS.128 R36, [R48+0x1c80] ;  /* 0x001c800030247984 */ /* 0x000f680000000c00 */
[----:B------:R-:W5:Y:S04]  /*0740*/  LDS R54, [R49.X4+0x1c0] ;  /* 0x0001c00031367984 */ /* 0x000f680000004800 */
[----:B------:R-:W5:Y:S04]  /*0750*/  LDS.128 R40, [R48+0x2c80] ;  /* 0x002c800030287984 */ /* 0x000f680000000c00 */
[----:B------:R-:W5:Y:S04]  /*0760*/  LDS R53, [R49.X4+0x1dc] ;  /* 0x0001dc0031357984 */ /* 0x000f680000004800 */
[----:B------:R-:W5:Y:S01]  /*0770*/  LDS.128 R16, [R48+0x1d00] ;  /* 0x001d000030107984 */ /* 0x000f620000000c00 */
[----:B0-----:R-:W-:-:S03]  /*0780*/  FFMA R50, R28, R61, R50 ;  /* 0x0000003d1c327223 */ /* 0x001fc60000000032 */
[----:B------:R-:W0:Y:S01]  /*0790*/  LDS.128 R20, [R48+0x2d00] ;  /* 0x002d000030147984 */ /* 0x000e220000000c00 */
[----:B-1----:R-:W-:-:S03]  /*07a0*/  FFMA R28, R28, R60, R52 ;  /* 0x0000003c1c1c7223 */ /* 0x002fc60000000034 */
[----:B------:R-:W1:Y:S01]  /*07b0*/  LDS.128 R24, [R48+0x1d80] ;  /* 0x001d800030187984 */ /* 0x000e620000000c00 */
[----:B--2---:R-:W-:Y:S02]  /*07c0*/  FFMA R8, R61, R32, R8 ;  /* 0x000000203d087223 */ /* 0x004fe40000000008 */
[C---:B---3--:R-:W-:Y:S02]  /*07d0*/  FFMA R13, R59.reuse, R29, R50 ;  /* 0x0000001d3b0d7223 */ /* 0x048fe40000000032 */
[----:B------:R-:W-:Y:S01]  /*07e0*/  FFMA R15, R59, R33, R8 ;  /* 0x000000213b0f7223 */ /* 0x000fe20000000008 */
[----:B------:R-:W-:Y:S01]  /*07f0*/  LDS R50, [R49.X4+0x540] ;  /* 0x0005400031327984 */ /* 0x000fe20000004800 */
[----:B----4-:R-:W-:Y:S02]  /*0800*/  FFMA R29, R58, R29, R28 ;  /* 0x0000001d3a1d7223 */ /* 0x010fe4000000001c */
[----:B-----5:R-:W-:Y:S02]  /*0810*/  FFMA R6, R61, R36, R6 ;  /* 0x000000243d067223 */ /* 0x020fe40000000006 */
[----:B------:R-:W-:-:S02]  /*0820*/  FFMA R28, R54, R30, R13 ;  /* 0x0000001e361c7223 */ /* 0x000fc4000000000d */
[----:B------:R-:W-:Y:S02]  /*0830*/  FFMA R8, R61, R40, R9 ;  /* 0x000000283d087223 */ /* 0x000fe40000000009 */
[----:B------:R-:W-:Y:S02]  /*0840*/  FFMA R9, R59, R37, R6 ;  /* 0x000000253b097223 */ /* 0x000fe40000000006 */
[----:B------:R-:W-:Y:S02]  /*0850*/  FFMA R30, R53, R30, R29 ;  /* 0x0000001e351e7223 */ /* 0x000fe4000000001d */
[----:B------:R-:W-:Y:S02]  /*0860*/  FFMA R29, R54, R34, R15 ;  /* 0x00000022361d7223 */ /* 0x000fe4000000000f */
[C---:B------:R-:W-:Y:S02]  /*0870*/  FFMA R6, R60.reuse, R16, R12 ;  /* 0x000000103c067223 */ /* 0x040fe4000000000c */
[----:B------:R-:W2:Y:S01]  /*0880*/  LDS.128 R12, [R48+0x2d80] ;  /* 0x002d8000300c7984 */ /* 0x000ea20000000c00 */
[----:B------:R-:W-:-:S02]  /*0890*/  FFMA R32, R60, R32, R51 ;  /* 0x000000203c207223 */ /* 0x000fc40000000033 */
[----:B------:R-:W-:Y:S02]  /*08a0*/  FFMA R7, R60, R40, R7 ;  /* 0x000000283c077223 */ /* 0x000fe40000000007 */
[C---:B------:R-:W-:Y:S02]  /*08b0*/  FFMA R32, R58.reuse, R33, R32 ;  /* 0x000000213a207223 */ /* 0x040fe40000000020 */
[-C--:B------:R-:W-:Y:S02]  /*08c0*/  FFMA R33, R59, R41.reuse, R8 ;  /* 0x000000293b217223 */ /* 0x080fe40000000008 */
[----:B------:R-:W-:Y:S02]  /*08d0*/  FFMA R7, R58, R41, R7 ;  /* 0x000000293a077223 */ /* 0x000fe40000000007 */
[----:B------:R-:W-:Y:S02]  /*08e0*/  FFMA R10, R61, R16, R10 ;  /* 0x000000103d0a7223 */ /* 0x000fe4000000000a */
[-C--:B------:R-:W-:Y:S01]  /*08f0*/  FFMA R33, R54, R42.reuse, R33 ;  /* 0x0000002a36217223 */ /* 0x080fe20000000021 */
[----:B------:R-:W-:Y:S01]  /*0900*/  LDS R16, [R49.X4+0x2bc] ;  /* 0x0002bc0031107984 */ /* 0x000fe20000004800 */
[----:B------:R-:W-:-:S02]  /*0910*/  FFMA R42, R53, R42, R7 ;  /* 0x0000002a352a7223 */ /* 0x000fc40000000007 */
[-C--:B------:R-:W-:Y:S02]  /*0920*/  FFMA R7, R59, R17.reuse, R10 ;  /* 0x000000113b077223 */ /* 0x080fe4000000000a */
[----:B------:R-:W-:Y:S02]  /*0930*/  FFMA R6, R58, R17, R6 ;  /* 0x000000113a067223 */ /* 0x000fe40000000006 */
[C---:B------:R-:W-:Y:S01]  /*0940*/  FFMA R11, R60.reuse, R36, R11 ;  /* 0x000000243c0b7223 */ /* 0x040fe2000000000b */
[----:B------:R-:W3:Y:S01]  /*0950*/  LDS R17, [R49.X4+0x2a0] ;  /* 0x0002a00031117984 */ /* 0x000ee20000004800 */
[-C--:B0-----:R-:W-:Y:S02]  /*0960*/  FFMA R4, R61, R20.reuse, R4 ;  /* 0x000000143d047223 */ /* 0x081fe40000000004 */
[----:B------:R-:W-:Y:S02]  /*0970*/  FFMA R5, R60, R20, R5 ;  /* 0x000000143c057223 */ /* 0x000fe40000000005 */
[----:B------:R-:W-:-:S02]  /*0980*/  FFMA R20, R54, R18, R7 ;  /* 0x0000001236147223 */ /* 0x000fc40000000007 */
[----:B------:R-:W-:Y:S02]  /*0990*/  FFMA R18, R53, R18, R6 ;  /* 0x0000001235127223 */ /* 0x000fe40000000006 */
[-C--:B-1----:R-:W-:Y:S02]  /*09a0*/  FFMA R6, R61, R24.reuse, R55 ;  /* 0x000000183d067223 */ /* 0x082fe40000000037 */
[----:B------:R-:W-:Y:S02]  /*09b0*/  FFMA R11, R58, R37, R11 ;  /* 0x000000253a0b7223 */ /* 0x000fe4000000000b */
[----:B------:R-:W-:Y:S02]  /*09c0*/  FFMA R24, R60, R24, R56 ;  /* 0x000000183c187223 */ /* 0x000fe40000000038 */
[----:B------:R-:W-:Y:S02]  /*09d0*/  FFMA R34, R53, R34, R32 ;  /* 0x0000002235227223 */ /* 0x000fe40000000020 */
[----:B--2---:R-:W-:-:S02]  /*09e0*/  FFMA R8, R61, R12, R57 ;  /* 0x0000000c3d087223 */ /* 0x004fc40000000039 */
[----:B------:R-:W-:Y:S02]  /*09f0*/  FFMA R12, R60, R12, R62 ;  /* 0x0000000c3c0c7223 */ /* 0x000fe4000000003e */
[C---:B------:R-:W-:Y:S02]  /*0a00*/  FFMA R51, R59.reuse, R25, R6 ;  /* 0x000000193b337223 */ /* 0x040fe40000000006 */
[-C--:B------:R-:W-:Y:S02]  /*0a10*/  FFMA R32, R54, R38.reuse, R9 ;  /* 0x0000002636207223 */ /* 0x080fe40000000009 */
[----:B------:R-:W-:Y:S02]  /*0a20*/  FFMA R4, R59, R21, R4 ;  /* 0x000000153b047223 */ /* 0x000fe40000000004 */
[----:B------:R-:W-:Y:S02]  /*0a30*/  FFMA R25, R58, R25, R24 ;  /* 0x000000193a197223 */ /* 0x000fe40000000018 */
[----:B------:R-:W-:-:S02]  /*0a40*/  FFMA R38, R53, R38, R11 ;  /* 0x0000002635267223 */ /* 0x000fc4000000000b */
[-C--:B------:R-:W-:Y:S02]  /*0a50*/  FFMA R59, R59, R13.reuse, R8 ;  /* 0x0000000d3b3b7223 */ /* 0x080fe40000000008 */
[C---:B------:R-:W-:Y:S01]  /*0a60*/  FFMA R24, R58.reuse, R13, R12 ;  /* 0x0000000d3a187223 */ /* 0x040fe2000000000c */
[----:B------:R-:W-:Y:S04]  /*0a70*/  LDS.128 R8, [R48+0x1c10] ;  /* 0x001c100030087984 */ /* 0x000fe80000000c00 */
[----:B------:R-:W0:Y:S01]  /*0a80*/  LDS R13, [R49.X4+0x380] ;  /* 0x00038000310d7984 */ /* 0x000e220000004800 */
[----:B------:R-:W-:Y:S02]  /*0a90*/  FFMA R21, R58, R21, R5 ;  /* 0x000000153a157223 */ /* 0x000fe40000000005 */
[C---:B------:R-:W-:Y:S01]  /*0aa0*/  FFMA R52, R54.reuse, R22, R4 ;  /* 0x0000001636347223 */ /* 0x040fe20000000004 */
[----:B------:R-:W1:Y:S01]  /*0ab0*/  LDS R12, [R49.X4+0x39c] ;  /* 0x00039c00310c7984 */ /* 0x000e620000004800 */
[----:B------:R-:W-:-:S02]  /*0ac0*/  FFMA R51, R54, R26, R51 ;  /* 0x0000001a36337223 */ /* 0x000fc40000000033 */
[----:B------:R-:W-:Y:S01]  /*0ad0*/  FFMA R54, R54, R14, R59 ;  /* 0x0000000e36367223 */ /* 0x000fe2000000003b */
[----:B------:R-:W2:Y:S01]  /*0ae0*/  LDS.128 R4, [R48+0x2c10] ;  /* 0x002c100030047984 */ /* 0x000ea20000000c00 */
[C---:B------:R-:W-:Y:S02]  /*0af0*/  FFMA R22, R53.reuse, R22, R21 ;  /* 0x0000001635167223 */ /* 0x040fe40000000015 */
[C---:B------:R-:W-:Y:S02]  /*0b00*/  FFMA R26, R53.reuse, R26, R25 ;  /* 0x0000001a351a7223 */ /* 0x040fe40000000019 */
[----:B------:R-:W-:Y:S02]  /*0b10*/  FFMA R24, R53, R14, R24 ;  /* 0x0000000e35187223 */ /* 0x000fe40000000018 */
[----:B---3--:R-:W-:Y:S01]  /*0b20*/  FFMA R36, R17, R39, R32 ;  /* 0x0000002711247223 */ /* 0x008fe20000000020 */
[----:B------:R-:W3:Y:S01]  /*0b30*/  LDS R53, [R49.X4+0x47c] ;  /* 0x00047c0031357984 */ /* 0x000ee20000004800 */
[----:B------:R-:W-:-:S02]  /*0b40*/  FFMA R40, R16, R35, R34 ;  /* 0x0000002310287223 */ /* 0x000fc40000000022 */
[C---:B------:R-:W-:Y:S02]  /*0b50*/  FFMA R25, R17.reuse, R31, R28 ;  /* 0x0000001f11197223 */ /* 0x040fe4000000001c */
[C---:B------:R-:W-:Y:S02]  /*0b60*/  FFMA R37, R17.reuse, R35, R29 ;  /* 0x0000002311257223 */ /* 0x040fe4000000001d */
[C---:B------:R-:W-:Y:S02]  /*0b70*/  FFMA R32, R17.reuse, R19, R20 ;  /* 0x0000001311207223 */ /* 0x040fe40000000014 */
[----:B------:R-:W-:Y:S02]  /*0b80*/  FFMA R14, R17, R15, R54 ;  /* 0x0000000f110e7223 */ /* 0x000fe40000000036 */
[C---:B------:R-:W-:Y:S01]  /*0b90*/  FFMA R41, R16.reuse, R31, R30 ;  /* 0x0000001f10297223 */ /* 0x040fe2000000001e */
[----:B------:R-:W4:Y:S01]  /*0ba0*/  LDS R54, [R49.X4+0x460] ;  /* 0x0004600031367984 */ /* 0x000f220000004800 */
[----:B------:R-:W-:-:S02]  /*0bb0*/  FFMA R34, R16, R19, R18 ;  /* 0x0000001310227223 */ /* 0x000fc40000000012 */
[-C--:B------:R-:W-:Y:S01]  /*0bc0*/  FFMA R52, R17, R23.reuse, R52 ;  /* 0x0000001711347223 */ /* 0x080fe20000000034 */
[----:B------:R-:W5:Y:S01]  /*0bd0*/  LDS.128 R28, [R48+0x1c90] ;  /* 0x001c9000301c7984 */ /* 0x000f620000000c00 */
[----:B------:R-:W-:-:S03]  /*0be0*/  FFMA R19, R16, R23, R22 ;  /* 0x0000001710137223 */ /* 0x000fc60000000016 */
[----:B------:R-:W5:Y:S01]  /*0bf0*/  LDS.128 R20, [R48+0x2c90] ;  /* 0x002c900030147984 */ /* 0x000f620000000c00 */
[C---:B------:R-:W-:Y:S02]  /*0c00*/  FFMA R33, R17.reuse, R43, R33 ;  /* 0x0000002b11217223 */ /* 0x040fe40000000021 */
[----:B------:R-:W-:Y:S02]  /*0c10*/  FFMA R51, R17, R27, R51 ;  /* 0x0000001b11337223 */ /* 0x000fe40000000033 */
[----:B------:R-:W5:Y:S01]  /*0c20*/  LDS R17, [R49.X4+0x55c] ;  /* 0x00055c0031117984 */ /* 0x000f620000004800 */
[C---:B------:R-:W-:Y:S02]  /*0c30*/  FFMA R38, R16.reuse, R39, R38 ;  /* 0x0000002710267223 */ /* 0x040fe40000000026 */
[C---:B------:R-:W-:Y:S02]  /*0c40*/  FFMA R35, R16.reuse, R43, R42 ;  /* 0x0000002b10237223 */ /* 0x040fe4000000002a */
[----:B------:R-:W-:-:S02]  /*0c50*/  FFMA R18, R16, R27, R26 ;  /* 0x0000001b10127223 */ /* 0x000fc4000000001a */
[----:B------:R-:W-:Y:S02]  /*0c60*/  FFMA R15, R16, R15, R24 ;  /* 0x0000000f100f7223 */ /* 0x000fe40000000018 */
[C---:B0-----:R-:W-:Y:S02]  /*0c70*/  FFMA R16, R8.reuse, R13, R25 ;  /* 0x0000000d08107223 */ /* 0x041fe40000000019 */
[----:B------:R-:W0:Y:S01]  /*0c80*/  LDS.128 R24, [R48+0x1d10] ;  /* 0x001d100030187984 */ /* 0x000e220000000c00 */
[----:B-1----:R-:W-:Y:S02]  /*0c90*/  FFMA R8, R8, R12, R41 ;  /* 0x0000000c08087223 */ /* 0x002fe40000000029 */
[-C--:B--2---:R-:W-:Y:S02]  /*0ca0*/  FFMA R37, R13, R4.reuse, R37 ;  /* 0x000000040d257223 */ /* 0x084fe40000000025 */
[----:B------:R-:W-:Y:S02]  /*0cb0*/  FFMA R40, R12, R4, R40 ;  /* 0x000000040c287223 */ /* 0x000fe40000000028 */
[----:B------:R-:W-:Y:S02]  /*0cc0*/  LDS R4, [R49.X4+0x71c] ;  /* 0x00071c0031047984 */ /* 0x000fe40000004800 */
[----:B---3--:R-:W-:-:S02]  /*0cd0*/  FFMA R40, R53, R5, R40 ;  /* 0x0000000535287223 */ /* 0x008fc40000000028 */
[CC--:B----4-:R-:W-:Y:S02]  /*0ce0*/  FFMA R39, R54.reuse, R9.reuse, R16 ;  /* 0x0000000936277223 */ /* 0x0d0fe40000000010 */
[----:B------:R-:W-:Y:S02]  /*0cf0*/  FFMA R16, R53, R9, R8 ;  /* 0x0000000935107223 */ /* 0x000fe40000000008 */
[C---:B-----5:R-:W-:Y:S02]  /*0d00*/  FFMA R36, R13.reuse, R28, R36 ;  /* 0x0000001c0d247223 */ /* 0x060fe40000000024 */
[----:B------:R-:W-:Y:S02]  /*0d10*/  FFMA R9, R54, R5, R37 ;  /* 0x0000000536097223 */ /* 0x000fe40000000025 */
[----:B------:R-:W-:Y:S02]  /*0d20*/  FFMA R33, R13, R20, R33 ;  /* 0x000000140d217223 */ /* 0x000fe40000000021 */
[----:B------:R-:W-:-:S02]  /*0d30*/  FFMA R38, R12, R28, R38 ;  /* 0x0000001c0c267223 */ /* 0x000fc40000000026 */
[----:B------:R-:W-:Y:S02]  /*0d40*/  FFMA R20, R12, R20, R35 ;  /* 0x000000140c147223 */ /* 0x000fe40000000023 */
[C---:B------:R-:W-:Y:S02]  /*0d50*/  FFMA R5, R54.reuse, R29, R36 ;  /* 0x0000001d36057223 */ /* 0x040fe40000000024 */
[----:B------:R-:W-:Y:S02]  /*0d60*/  FFMA R33, R54, R21, R33 ;  /* 0x0000001536217223 */ /* 0x000fe40000000021 */
[-C--:B------:R-:W-:Y:S02]  /*0d70*/  FFMA R9, R50, R6.reuse, R9 ;  /* 0x0000000632097223 */ /* 0x080fe40000000009 */
[----:B------:R-:W-:Y:S02]  /*0d80*/  FFMA R38, R53, R29, R38 ;  /* 0x0000001d35267223 */ /* 0x000fe40000000026 */
[----:B------:R-:W-:-:S02]  /*0d90*/  FFMA R6, R17, R6, R40 ;  /* 0x0000000611067223 */ /* 0x000fc40000000028 */
[----:B------:R-:W-:Y:S01]  /*0da0*/  FFMA R21, R53, R21, R20 ;  /* 0x0000001535157223 */ /* 0x000fe20000000014 */
[----:B------:R-:W1:Y:S01]  /*0db0*/  LDS.128 R40, [R48+0x2d10] ;  /* 0x002d100030287984 */ /* 0x000e620000000c00 */
[C---:B------:R-:W-:Y:S02]  /*0dc0*/  FFMA R20, R50.reuse, R30, R5 ;  /* 0x0000001e32147223 */ /* 0x040fe40000000005 */
[CC--:B------:R-:W-:Y:S02]  /*0dd0*/  FFMA R8, R50.reuse, R10.reuse, R39 ;  /* 0x0000000a32087223 */ /* 0x0c0fe40000000027 */
[----:B------:R-:W-:Y:S02]  /*0de0*/  FFMA R16, R17, R10, R16 ;  /* 0x0000000a11107223 */ /* 0x000fe40000000010 */
[----:B0-----:R-:W-:Y:S02]  /*0df0*/  FFMA R5, R13, R24, R32 ;  /* 0x000000180d057223 */ /* 0x001fe40000000020 */
[----:B------:R-:W-:-:S02]  /*0e00*/  FFMA R10, R50, R22, R33 ;  /* 0x00000016320a7223 */ /* 0x000fc40000000021 */
[----:B------:R-:W-:Y:S02]  /*0e10*/  FFMA R24, R12, R24, R34 ;  /* 0x000000180c187223 */ /* 0x000fe40000000022 */
[C---:B------:R-:W-:Y:S01]  /*0e20*/  FFMA R30, R17.reuse, R30, R38 ;  /* 0x0000001e111e7223 */ /* 0x040fe20000000026 */
[----:B------:R-:W0:Y:S04]  /*0e30*/  LDS.128 R32, [R48+0x1d90] ;  /* 0x001d900030207984 */ /* 0x000e280000000c00 */
[----:B------:R-:W2:Y:S01]  /*0e40*/  LDS.128 R36, [R48+0x2d90] ;  /* 0x002d900030247984 */ /* 0x000ea20000000c00 */
[----:B------:R-:W-:Y:S02]  /*0e50*/  FFMA R5, R54, R25, R5 ;  /* 0x0000001936057223 */ /* 0x000fe40000000005 */
[----:B------:R-:W-:-:S02]  /*0e60*/  FFMA R22, R17, R22, R21 ;  /* 0x0000001611167223 */ /* 0x000fc40000000015 */
[----:B------:R-:W-:Y:S01]  /*0e70*/  FFMA R25, R53, R25, R24 ;  /* 0x0000001935197223 */ /* 0x000fe20000000018 */
[----:B------:R-:W3:Y:S01]  /*0e80*/  LDS R21, [R49.X4+0x620] ;  /* 0x0006200031157984 */ /* 0x000ee20000004800 */
[----:B-1----:R-:W-:-:S03]  /*0e90*/  FFMA R24, R13, R40, R52 ;  /* 0x000000280d187223 */ /* 0x002fc60000000034 */
[----:B------:R-:W1:Y:S01]  /*0ea0*/  LDS R52, [R49.X4+0x63c] ;  /* 0x00063c0031347984 */ /* 0x000e620000004800 */
[----:B------:R-:W-:Y:S02]  /*0eb0*/  FFMA R40, R12, R40, R19 ;  /* 0x000000280c287223 */ /* 0x000fe40000000013 */
[-C--:B------:R-:W-:Y:S02]  /*0ec0*/  FFMA R19, R50, R26.reuse, R5 ;  /* 0x0000001a32137223 */ /* 0x080fe40000000005 */
[----:B------:R-:W-:Y:S01]  /*0ed0*/  FFMA R26, R17, R26, R25 ;  /* 0x0000001a111a7223 */ /* 0x000fe20000000019 */
[----:B------:R-:W-:Y:S01]  /*0ee0*/  LDS R5, [R49.X4+0x700] ;  /* 0x0007000031057984 */ /* 0x000fe20000004800 */
[C---:B0-----:R-:W-:Y:S02]  /*0ef0*/  FFMA R18, R12.reuse, R32, R18 ;  /* 0x000000200c127223 */ /* 0x041fe40000000012 */
[-C--:B--2---:R-:W-:Y:S02]  /*0f00*/  FFMA R14, R13, R36.reuse, R14 ;  /* 0x000000240d0e7223 */ /* 0x084fe4000000000e */
[----:B------:R-:W-:-:S02]  /*0f10*/  FFMA R12, R12, R36, R15 ;  /* 0x000000240c0c7223 */ /* 0x000fc4000000000f */
[CC--:B------:R-:W-:Y:S02]  /*0f20*/  FFMA R29, R54.reuse, R37.reuse, R14 ;  /* 0x00000025361d7223 */ /* 0x0c0fe4000000000e */
[----:B------:R-:W-:Y:S02]  /*0f30*/  FFMA R25, R13, R32, R51 ;  /* 0x000000200d197223 */ /* 0x000fe40000000033 */
[C---:B------:R-:W-:Y:S02]  /*0f40*/  FFMA R37, R53.reuse, R37, R12 ;  /* 0x0000002535257223 */ /* 0x040fe4000000000c */
[----:B------:R-:W0:Y:S01]  /*0f50*/  LDS.128 R12, [R48+0x1c20] ;  /* 0x001c2000300c7984 */ /* 0x000e220000000c00 */
[C---:B------:R-:W-:Y:S02]  /*0f60*/  FFMA R24, R54.reuse, R41, R24 ;  /* 0x0000002936187223 */ /* 0x040fe40000000018 */
[-C--:B------:R-:W-:Y:S02]  /*0f70*/  FFMA R25, R54, R33.reuse, R25 ;  /* 0x0000002136197223 */ /* 0x080fe40000000019 */
[----:B------:R-:W-:-:S02]  /*0f80*/  FFMA R51, R53, R33, R18 ;  /* 0x0000002135337223 */ /* 0x000fc40000000012 */
[----:B------:R-:W-:Y:S02]  /*0f90*/  FFMA R41, R53, R41, R40 ;  /* 0x0000002935297223 */ /* 0x000fe40000000028 */
[C---:B------:R-:W-:Y:S02]  /*0fa0*/  FFMA R24, R50.reuse, R42, R24 ;  /* 0x0000002a32187223 */ /* 0x040fe40000000018 */
[C---:B------:R-:W-:Y:S02]  /*0fb0*/  FFMA R18, R50.reuse, R34, R25 ;  /* 0x0000002232127223 */ /* 0x040fe40000000019 */
[----:B------:R-:W-:Y:S02]  /*0fc0*/  FFMA R50, R50, R38, R29 ;  /* 0x0000002632327223 */ /* 0x000fe4000000001d */
[C---:B------:R-:W-:Y:S02]  /*0fd0*/  FFMA R53, R17.reuse, R42, R41 ;  /* 0x0000002a11357223 */ /* 0x040fe40000000029 */
[----:B------:R-:W-:-:S02]  /*0fe0*/  FFMA R51, R17, R34, R51 ;  /* 0x0000002211337223 */ /* 0x000fc40000000033 */
[C---:B---3--:R-:W-:Y:S02]  /*0ff0*/  FFMA R28, R21.reuse, R11, R8 ;  /* 0x0000000b151c7223 */ /* 0x048fe40000000008 */
[C---:B------:R-:W-:Y:S02]  /*1000*/  FFMA R36, R21.reuse, R7, R9 ;  /* 0x0000000715247223 */ /* 0x040fe40000000009 */
[C---:B------:R-:W-:Y:S02]  /*1010*/  FFMA R33, R21.reuse, R23, R10 ;  /* 0x0000001715217223 */ /* 0x040fe4000000000a */
[C---:B------:R-:W-:Y:S02]  /*1020*/  FFMA R34, R21.reuse, R31, R20 ;  /* 0x0000001f15227223 */ /* 0x040fe40000000014 */
[C---:B------:R-:W-:Y:S02]  /*1030*/  FFMA R32, R21.reuse, R27, R19 ;  /* 0x0000001b15207223 */ /* 0x040fe40000000013 */
[----:B------:R-:W-:-:S02]  /*1040*/  FFMA R10, R21, R43, R24 ;  /* 0x0000002b150a7223 */ /* 0x000fc40000000018 */
[C---:B------:R-:W-:Y:S02]  /*1050*/  FFMA R9, R21.reuse, R35, R18 ;  /* 0x0000002315097223 */ /* 0x040fe40000000012 */
[----:B------:R-:W-:Y:S02]  /*1060*/  FFMA R8, R21, R39, R50 ;  /* 0x0000002715087223 */ /* 0x000fe40000000032 */
[C---:B-1----:R-:W-:Y:S01]  /*1070*/  FFMA R41, R52.reuse, R23, R22 ;  /* 0x0000001734297223 */ /* 0x042fe20000000016 */
[----:B------:R-:W1:Y:S01]  /*1080*/  LDS R50, [R49.X4+0x7e0] ;  /* 0x0007e00031327984 */ /* 0x000e620000004800 */
[----:B------:R-:W-:Y:S02]  /*1090*/  FFMA R38, R17, R38, R37 ;  /* 0x0000002611267223 */ /* 0x000fe40000000025 */
[C---:B------:R-:W-:Y:S01]  /*10a0*/  FFMA R29, R52.reuse, R11, R16 ;  /* 0x0000000b341d7223 */ /* 0x040fe20000000010 */
[----:B------:R-:W2:Y:S01]  /*10b0*/  LDS.128 R20, [R48+0x1ca0] ;  /* 0x001ca00030147984 */ /* 0x000ea20000000c00 */
[----:B------:R-:W-:-:S03]  /*10c0*/  FFMA R40, R52, R27, R26 ;  /* 0x0000001b34287223 */ /* 0x000fc6000000001a */
[----:B------:R-:W3:Y:S01]  /*10d0*/  LDS.128 R16, [R48+0x2c20] ;  /* 0x002c200030107984 */ /* 0x000ee20000000c00 */
[----:B------:R-:W-:-:S03]  /*10e0*/  FFMA R42, R52, R7, R6 ;  /* 0x00000007342a7223 */ /* 0x000fc60000000006 */
[----:B------:R-:W4:Y:S04]  /*10f0*/  LDS R11, [R49.X4+0x7fc] ;  /* 0x0007fc00310b7984 */ /* 0x000f280000004800 */
[----:B------:R-:W5:Y:S01]  /*1100*/  LDS.128 R24, [R48+0x2ca0] ;  /* 0x002ca00030187984 */ /* 0x000f620000000c00 */
[----:B------:R-:W-:-:S03]  /*1110*/  FFMA R51, R52, R35, R51 ;  /* 0x0000002334337223 */ /* 0x000fc60000000033 */
[----:B------:R-:W5:Y:S01]  /*1120*/  LDS R6, [R49.X4+0x8dc] ;  /* 0x0008dc0031067984 */ /* 0x000f620000004800 */
[----:B0-----:R-:W-:Y:S02]  /*1130*/  FFMA R35, R12, R5, R28 ;  /* 0x000000050c237223 */ /* 0x001fe4000000001c */
[----:B------:R-:W-:Y:S01]  /*1140*/  FFMA R37, R52, R31, R30 ;  /* 0x0000001f34257223 */ /* 0x000fe2000000001e */
[----:B------:R-:W0:Y:S01]  /*1150*/  LDS R7, [R49.X4+0x8c0] ;  /* 0x0008c00031077984 */ /* 0x000e220000004800 */
[----:B------:R-:W-:-:S03]  /*1160*/  FFMA R12, R12, R4, R29 ;  /* 0x000000040c0c7223 */ /* 0x000fc6000000001d */
[----:B------:R-:W0:Y:S01]  /*1170*/  LDS.128 R28, [R48+0x1d20] ;  /* 0x001d2000301c7984 */ /* 0x000e220000000c00 */
[C---:B------:R-:W-:Y:S02]  /*1180*/  FFMA R53, R52.reuse, R43, R53 ;  /* 0x0000002b34357223 */ /* 0x040fe40000000035 */
[----:B------:R-:W-:Y:S02]  /*1190*/  FFMA R52, R52, R39, R38 ;  /* 0x0000002734347223 */ /* 0x000fe40000000026 */
[----:B-1----:R-:W-:Y:S02]  /*11a0*/  FFMA R35, R50, R13, R35 ;  /* 0x0000000d32237223 */ /* 0x002fe40000000023 */
[CC--:B--2---:R-:W-:Y:S02]  /*11b0*/  FFMA R34, R5.reuse, R20.reuse, R34 ;  /* 0x0000001405227223 */ /* 0x0c4fe40000000022 */
[----:B------:R-:W-:Y:S02]  /*11c0*/  FFMA R20, R4, R20, R37 ;  /* 0x0000001404147223 */ /* 0x000fe40000000025 */
[----:B---3--:R-:W-:-:S02]  /*11d0*/  FFMA R36, R5, R16, R36 ;  /* 0x0000001005247223 */ /* 0x008fc40000000024 */
[----:B------:R-:W-:Y:S02]  /*11e0*/  FFMA R42, R4, R16, R42 ;  /* 0x00000010042a7223 */ /* 0x000fe4000000002a */
[----:B----4-:R-:W-:Y:S02]  /*11f0*/  FFMA R13, R11, R13, R12 ;  /* 0x0000000d0b0d7223 */ /* 0x010fe4000000000c */
[-C--:B------:R-:W-:Y:S01]  /*1200*/  FFMA R34, R50, R21.reuse, R34 ;  /* 0x0000001532227223 */ /* 0x080fe20000000022 */
[----:B------:R-:W-:Y:S01]  /*1210*/  LDS R12, [R49.X4+0xa9c] ;  /* 0x000a9c00310c7984 */ /* 0x000fe20000004800 */
[-C--:B-----5:R-:W-:Y:S02]  /*1220*/  FFMA R33, R5, R24.reuse, R33 ;  /* 0x0000001805217223 */ /* 0x0a0fe40000000021 */
[----:B------:R-:W-:Y:S02]  /*1230*/  FFMA R24, R4, R24, R41 ;  /* 0x0000001804187223 */ /* 0x000fe40000000029 */
[----:B------:R-:W-:-:S02]  /*1240*/  FFMA R21, R11, R21, R20 ;  /* 0x000000150b157223 */ /* 0x000fc40000000014 */
[-C--:B------:R-:W-:Y:S01]  /*1250*/  FFMA R36, R50, R17.reuse, R36 ;  /* 0x0000001132247223 */ /* 0x080fe20000000024 */
[----:B------:R-:W-:Y:S01]  /*1260*/  LDS R20, [R49.X4+0x9bc] ;  /* 0x0009bc0031147984 */ /* 0x000fe20000004800 */
[C---:B------:R-:W-:Y:S02]  /*1270*/  FFMA R39, R11.reuse, R17, R42 ;  /* 0x000000110b277223 */ /* 0x040fe4000000002a */
[----:B------:R-:W-:Y:S02]  /*1280*/  FFMA R16, R6, R14, R13 ;  /* 0x0000000e06107223 */ /* 0x000fe4000000000d */
[-C--:B------:R-:W-:Y:S02]  /*1290*/  FFMA R33, R50, R25.reuse, R33 ;  /* 0x0000001932217223 */ /* 0x080fe40000000021 */
[----:B------:R-:W-:Y:S02]  /*12a0*/  FFMA R13, R11, R25, R24 ;  /* 0x000000190b0d7223 */ /* 0x000fe40000000018 */
[----:B0-----:R-:W-:-:S02]  /*12b0*/  FFMA R25, R7, R22, R34 ;  /* 0x0000001607197223 */ /* 0x001fc40000000022 */
[C---:B------:R-:W-:Y:S02]  /*12c0*/  FFMA R17, R7.reuse, R14, R35 ;  /* 0x0000000e07117223 */ /* 0x040fe40000000023 */
[C---:B------:R-:W-:Y:S02]  /*12d0*/  FFMA R22, R6.reuse, R22, R21 ;  /* 0x0000001606167223 */ /* 0x040fe40000000015 */
[----:B------:R-:W-:Y:S02]  /*12e0*/  FFMA R14, R7, R18, R36 ;  /* 0x00000012070e7223 */ /* 0x000fe40000000024 */
[----:B------:R-:W-:Y:S02]  /*12f0*/  FFMA R21, R5, R28, R32 ;  /* 0x0000001c05157223 */ /* 0x000fe40000000020 */
[----:B------:R-:W-:Y:S02]  /*1300*/  FFMA R18, R6, R18, R39 ;  /* 0x0000001206127223 */ /* 0x000fe40000000027 */
[----:B------:R-:W-:Y:S01]  /*1310*/  FFMA R24, R7, R26, R33 ;  /* 0x0000001a07187223 */ /* 0x000fe20000000021 */
[----:B------:R-:W0:Y:S01]  /*1320*/  LDS.128 R36, [R48+0x2d20] ;  /* 0x002d200030247984 */ /* 0x000e220000000c00 */
[----:B------:R-:W-:-:S03]  /*1330*/  FFMA R28, R4, R28, R40 ;  /* 0x0000001c041c7223 */ /* 0x000fc60000000028 */
[----:B------:R-:W1:Y:S04]  /*1340*/  LDS.128 R40, [R48+0x1da0] ;  /* 0x001da00030287984 */ /* 0x000e680000000c00 */
[----:B------:R-:W2:Y:S01]  /*1350*/  LDS.128 R32, [R48+0x2da0] ;  /* 0x002da00030207984 */ /* 0x000ea20000000c00 */
[-C--:B------:R-:W-:Y:S02]  /*1360*/  FFMA R21, R50, R29.reuse, R21 ;  /* 0x0000001d32157223 */ /* 0x080fe40000000015 */
[----:B------:R-:W-:Y:S02]  /*1370*/  FFMA R29, R11, R29, R28 ;  /* 0x0000001d0b1d7223 */ /* 0x000fe4000000001c */
[----:B------:R-:W3:Y:S01]  /*1380*/  LDS R28, [R49.X4+0x9a0] ;  /* 0x0009a000311c7984 */ /* 0x000ee20000004800 */
[----:B------:R-:W-:-:S02]  /*1390*/  FFMA R21, R7, R30, R21 ;  /* 0x0000001e07157223 */ /* 0x000fc40000000015 */
[C---:B------:R-:W-:Y:S02]  /*13a0*/  FFMA R30, R6.reuse, R30, R29 ;  /* 0x0000001e061e7223 */ /* 0x040fe4000000001d */
[----:B------:R-:W-:Y:S02]  /*13b0*/  FFMA R26, R6, R26, R13 ;  /* 0x0000001a061a7223 */ /* 0x000fe4000000000d */
[----:B------:R-:W-:Y:S01]  /*13c0*/  LDS R13, [R49.X4+0xa80] ;  /* 0x000a8000310d7984 */ /* 0x000fe20000004800 */
[CC--:B0-----:R-:W-:Y:S02]  /*13d0*/  FFMA R10, R5.reuse, R36.reuse, R10 ;  /* 0x00000024050a7223 */ /* 0x0c1fe4000000000a */
[C---:B------:R-:W-:Y:S02]  /*13e0*/  FFMA R36, R4.reuse, R36, R53 ;  /* 0x0000002404247223 */ /* 0x040fe40000000035 */
[-C--:B-1----:R-:W-:Y:S02]  /*13f0*/  FFMA R9, R5, R40.reuse, R9 ;  /* 0x0000002805097223 */ /* 0x082fe40000000009 */
[----:B------:R-:W-:-:S02]  /*1400*/  FFMA R40, R4, R40, R51 ;  /* 0x0000002804287223 */ /* 0x000fc40000000033 */
[-C--:B--2---:R-:W-:Y:S01]  /*1410*/  FFMA R8, R5, R32.reuse, R8 ;  /* 0x0000002005087223 */ /* 0x084fe20000000008 */
[----:B------:R-:W-:Y:S01]  /*1420*/  LDS R51, [R49.X4+0xb60] ;  /* 0x000b600031337984 */ /* 0x000fe20000004800 */
[----:B------:R-:W-:Y:S02]  /*1430*/  FFMA R52, R4, R32, R52 ;  /* 0x0000002004347223 */ /* 0x000fe40000000034 */
[C---:B------:R-:W-:Y:S02]  /*1440*/  FFMA R29, R50.reuse, R37, R10 ;  /* 0x00000025321d7223 */ /* 0x040fe4000000000a */
[----:B------:R-:W-:Y:S02]  /*1450*/  FFMA R4, R50, R41, R9 ;  /* 0x0000002932047223 */ /* 0x000fe40000000009 */
[C---:B------:R-:W-:Y:S02]  /*1460*/  FFMA R37, R11.reuse, R37, R36 ;  /* 0x000000250b257223 */ /* 0x040fe40000000024 */
[----:B------:R-:W-:-:S02]  /*1470*/  FFMA R41, R11, R41, R40 ;  /* 0x000000290b297223 */ /* 0x000fc40000000028 */
[-C--:B------:R-:W-:Y:S01]  /*1480*/  FFMA R50, R50, R33.reuse, R8 ;  /* 0x0000002132327223 */ /* 0x080fe20000000008 */
[----:B------:R-:W-:Y:S01]  /*1490*/  LDS R40, [R49.X4+0xc5c] ;  /* 0x000c5c0031287984 */ /* 0x000fe20000004800 */
[----:B------:R-:W-:-:S03]  /*14a0*/  FFMA R53, R11, R33, R52 ;  /* 0x000000210b357223 */ /* 0x000fc60000000034 */
[----:B------:R-:W0:Y:S01]  /*14b0*/  LDS.128 R8, [R48+0x1c30] ;  /* 0x001c300030087984 */ /* 0x000e220000000c00 */
[CC--:B------:R-:W-:Y:S02]  /*14c0*/  FFMA R52, R7.reuse, R38.reuse, R29 ;  /* 0x0000002607347223 */ /* 0x0c0fe4000000001d */
[C---:B------:R-:W-:Y:S02]  /*14d0*/  FFMA R38, R6.reuse, R38, R37 ;  /* 0x0000002606267223 */ /* 0x040fe40000000025 */
[CC--:B------:R-:W-:Y:S02]  /*14e0*/  FFMA R33, R7.reuse, R42.reuse, R4 ;  /* 0x0000002a07217223 */ /* 0x0c0fe40000000004 */
[C---:B------:R-:W-:Y:S02]  /*14f0*/  FFMA R29, R6.reuse, R42, R41 ;  /* 0x0000002a061d7223 */ /* 0x040fe40000000029 */
[-C--:B------:R-:W-:Y:S01]  /*1500*/  FFMA R37, R7, R34.reuse, R50 ;  /* 0x0000002207257223 */ /* 0x080fe20000000032 */
[----:B------:R-:W-:Y:S01]  /*1510*/  LDS R41, [R49.X4+0xc40] ;  /* 0x000c400031297984 */ /* 0x000fe20000004800 */
[----:B------:R-:W-:-:S03]  /*1520*/  FFMA R53, R6, R34, R53 ;  /* 0x0000002206357223 */ /* 0x000fc60000000035 */
[----:B------:R-:W1:Y:S04]  /*1530*/  LDS.128 R4, [R48+0x2c30] ;  /* 0x002c300030047984 */ /* 0x000e680000000c00 */
[----:B------:R-:W2:Y:S01]  /*1540*/  LDS R50, [R49.X4+0xb7c] ;  /* 0x000b7c0031327984 */ /* 0x000ea20000004800 */
[C---:B---3--:R-:W-:Y:S02]  /*1550*/  FFMA R36, R28.reuse, R19, R14 ;  /* 0x000000131c247223 */ /* 0x048fe4000000000e */
[C---:B------:R-:W-:Y:S02]  /*1560*/  FFMA R25, R28.reuse, R23, R25 ;  /* 0x000000171c197223 */ /* 0x040fe40000000019 */
[C---:B------:R-:W-:Y:S02]  /*1570*/  FFMA R42, R28.reuse, R43, R33 ;  /* 0x0000002b1c2a7223 */ /* 0x040fe40000000021 */
[----:B------:R-:W-:-:S02]  /*1580*/  FFMA R14, R28, R35, R37 ;  /* 0x000000231c0e7223 */ /* 0x000fc40000000025 */
[----:B------:R-:W-:Y:S02]  /*1590*/  FFMA R23, R20, R23, R22 ;  /* 0x0000001714177223 */ /* 0x000fe40000000016 */
[C---:B------:R-:W-:Y:S02]  /*15a0*/  FFMA R32, R28.reuse, R15, R17 ;  /* 0x0000000f1c207223 */ /* 0x040fe40000000011 */
[C---:B------:R-:W-:Y:S02]  /*15b0*/  FFMA R24, R28.reuse, R27, R24 ;  /* 0x0000001b1c187223 */ /* 0x040fe40000000018 */
[C---:B------:R-:W-:Y:S02]  /*15c0*/  FFMA R21, R28.reuse, R31, R21 ;  /* 0x0000001f1c157223 */ /* 0x040fe40000000015 */
[----:B------:R-:W-:Y:S02]  /*15d0*/  FFMA R52, R28, R39, R52 ;  /* 0x000000271c347223 */ /* 0x000fe40000000034 */
[----:B------:R-:W-:-:S02]  /*15e0*/  FFMA R33, R20, R15, R16 ;  /* 0x0000000f14217223 */ /* 0x000fc40000000010 */
[C---:B------:R-:W-:Y:S02]  /*15f0*/  FFMA R37, R20.reuse, R19, R18 ;  /* 0x0000001314257223 */ /* 0x040fe40000000012 */
[C---:B------:R-:W-:Y:S01]  /*1600*/  FFMA R22, R20.reuse, R31, R30 ;  /* 0x0000001f14167223 */ /* 0x040fe2000000001e */
[----:B------:R-:W3:Y:S01]  /*1610*/  LDS.128 R16, [R48+0x1cb0] ;  /* 0x001cb00030107984 */ /* 0x000ee20000000c00 */
[----:B------:R-:W-:-:S03]  /*1620*/  FFMA R43, R20, R43, R29 ;  /* 0x0000002b142b7223 */ /* 0x000fc6000000001d */
[----:B------:R-:W4:Y:S01]  /*1630*/  LDS.128 R28, [R48+0x2cb0] ;  /* 0x002cb000301c7984 */ /* 0x000f220000000c00 */
[C---:B------:R-:W-:Y:S02]  /*1640*/  FFMA R26, R20.reuse, R27, R26 ;  /* 0x0000001b141a7223 */ /* 0x040fe4000000001a */
[C---:B------:R-:W-:Y:S02]  /*1650*/  FFMA R15, R20.reuse, R39, R38 ;  /* 0x00000027140f7223 */ /* 0x040fe40000000026 */
[----:B------:R-:W-:Y:S02]  /*1660*/  FFMA R53, R20, R35, R53 ;  /* 0x0000002314357223 */ /* 0x000fe40000000035 */
[C---:B0-----:R-:W-:Y:S02]  /*1670*/  FFMA R20, R8.reuse, R13, R32 ;  /* 0x0000000d08147223 */ /* 0x041fe40000000020 */
[----:B------:R-:W-:Y:S02]  /*1680*/  FFMA R8, R8, R12, R33 ;  /* 0x0000000c08087223 */ /* 0x000fe40000000021 */
[----:B------:R-:W0:Y:S01]  /*1690*/  LDS.128 R32, [R48+0x1d30] ;  /* 0x001d300030207984 */ /* 0x000e220000000c00 */
[----:B-1----:R-:W-:-:S02]  /*16a0*/  FFMA R36, R13, R4, R36 ;  /* 0x000000040d247223 */ /* 0x002fc40000000024 */
[----:B------:R-:W-:Y:S02]  /*16b0*/  FFMA R37, R12, R4, R37 ;  /* 0x000000040c257223 */ /* 0x000fe40000000025 */
[-C--:B------:R-:W-:Y:S02]  /*16c0*/  FFMA R36, R51, R5.reuse, R36 ;  /* 0x0000000533247223 */ /* 0x080fe40000000024 */
[----:B--2---:R-:W-:Y:S02]  /*16d0*/  FFMA R37, R50, R5, R37 ;  /* 0x0000000532257223 */ /* 0x004fe40000000025 */
[-C--:B------:R-:W-:Y:S02]  /*16e0*/  FFMA R5, R41, R6.reuse, R36 ;  /* 0x0000000629057223 */ /* 0x080fe40000000024 */
[----:B------:R-:W-:Y:S02]  /*16f0*/  FFMA R4, R51, R9, R20 ;  /* 0x0000000933047223 */ /* 0x000fe40000000014 */
[----:B------:R-:W-:-:S02]  /*1700*/  FFMA R6, R40, R6, R37 ;  /* 0x0000000628067223 */ /* 0x000fc40000000025 */
[----:B------:R-:W-:Y:S01]  /*1710*/  FFMA R9, R50, R9, R8 ;  /* 0x0000000932097223 */ /* 0x000fe20000000008 */
[----:B------:R-:W1:Y:S01]  /*1720*/  LDS.128 R36, [R48+0x2d30] ;  /* 0x002d300030247984 */ /* 0x000e620000000c00 */
[----:B------:R-:W-:Y:S02]  /*1730*/  FFMA R4, R41, R10, R4 ;  /* 0x0000000a29047223 */ /* 0x000fe40000000004 */
[CC--:B---3--:R-:W-:Y:S02]  /*1740*/  FFMA R8, R13.reuse, R16.reuse, R25 ;  /* 0x000000100d087223 */ /* 0x0c8fe40000000019 */
[C---:B------:R-:W-:Y:S02]  /*1750*/  FFMA R23, R12.reuse, R16, R23 ;  /* 0x000000100c177223 */ /* 0x040fe40000000017 */
[-C--:B----4-:R-:W-:Y:S01]  /*1760*/  FFMA R24, R13, R28.reuse, R24 ;  /* 0x0000001c0d187223 */ /* 0x090fe20000000018 */
[----:B------:R-:W-:Y:S01]  /*1770*/  LDS R16, [R49.X4+0xd20] ;  /* 0x000d200031107984 */ /* 0x000fe20000004800 */
[----:B------:R-:W-:-:S02]  /*1780*/  FFMA R26, R12, R28, R26 ;  /* 0x0000001c0c1a7223 */ /* 0x000fc4000000001a */
[CC--:B------:R-:W-:Y:S02]  /*1790*/  FFMA R8, R51.reuse, R17.reuse, R8 ;  /* 0x0000001133087223 */ /* 0x0c0fe40000000008 */
[----:B------:R-:W-:Y:S02]  /*17a0*/  FFMA R23, R50, R17, R23 ;  /* 0x0000001132177223 */ /* 0x000fe40000000017 */
[----:B------:R-:W-:Y:S02]  /*17b0*/  FFMA R24, R51, R29, R24 ;  /* 0x0000001d33187223 */ /* 0x000fe40000000018 */
[----:B------:R-:W-:Y:S02]  /*17c0*/  FFMA R10, R40, R10, R9 ;  /* 0x0000000a280a7223 */ /* 0x000fe40000000009 */
[----:B------:R-:W-:Y:S02]  /*17d0*/  FFMA R9, R41, R18, R8 ;  /* 0x0000001229097223 */ /* 0x000fe40000000008 */
[----:B0-----:R-:W-:-:S02]  /*17e0*/  FFMA R28, R13, R32, R21 ;  /* 0x000000200d1c7223 */ /* 0x001fc40000000015 */
[----:B------:R-:W-:Y:S02]  /*17f0*/  FFMA R29, R50, R29, R26 ;  /* 0x0000001d321d7223 */ /* 0x000fe4000000001a */
[----:B------:R-:W-:Y:S02]  /*1800*/  FFMA R18, R40, R18, R23 ;  /* 0x0000001228127223 */ /* 0x000fe40000000017 */
[----:B------:R-:W-:Y:S02]  /*1810*/  FFMA R8, R41, R30, R24 ;  /* 0x0000001e29087223 */ /* 0x000fe40000000018 */
[----:B------:R-:W-:Y:S01]  /*1820*/  FFMA R32, R12, R32, R22 ;  /* 0x000000200c207223 */ /* 0x000fe20000000016 */
[----:B------:R-:W0:Y:S04]  /*1830*/  LDS.128 R24, [R48+0x2db0] ;  /* 0x002db00030187984 */ /* 0x000e280000000c00 */
[----:B------:R-:W2:Y:S01]  /*1840*/  LDS.128 R20, [R48+0x1db0] ;  /* 0x001db00030147984 */ /* 0x000ea20000000c00 */
[----:B------:R-:W-:-:S02]  /*1850*/  FFMA R28, R51, R33, R28 ;  /* 0x00000021331c7223 */ /* 0x000fc4000000001c */
[----:B------:R-:W-:Y:S02]  /*1860*/  FFMA R33, R50, R33, R32 ;  /* 0x0000002132217223 */ /* 0x000fe40000000020 */
[-C--:B-1----:R-:W-:Y:S02]  /*1870*/  FFMA R32, R13, R36.reuse, R52 ;  /* 0x000000240d207223 */ /* 0x082fe40000000034 */
[----:B------:R-:W1:Y:S01]  /*1880*/  LDS R52, [R49.X4+0xd3c] ;  /* 0x000d3c0031347984 */ /* 0x000e620000004800 */
[----:B------:R-:W-:Y:S02]  /*1890*/  FFMA R15, R12, R36, R15 ;  /* 0x000000240c0f7223 */ /* 0x000fe4000000000f */
[----:B------:R-:W-:Y:S01]  /*18a0*/  FFMA R30, R40, R30, R29 ;  /* 0x0000001e281e7223 */ /* 0x000fe2000000001d */
[----:B------:R-:W-:Y:S01]  /*18b0*/  LDS R36, [R49.X4+0xe1c] ;  /* 0x000e1c0031247984 */ /* 0x000fe20000004800 */
[-C--:B------:R-:W-:Y:S02]  /*18c0*/  FFMA R17, R51, R37.reuse, R32 ;  /* 0x0000002533117223 */ /* 0x080fe40000000020 */
[----:B------:R-:W-:-:S02]  /*18d0*/  FFMA R29, R50, R37, R15 ;  /* 0x00000025321d7223 */ /* 0x000fc4000000000f */
[----:B------:R-:W-:Y:S01]  /*18e0*/  LDS R37, [R49.X4+0xe00] ;  /* 0x000e000031257984 */ /* 0x000fe20000004800 */
[C---:B0-----:R-:W-:Y:S02]  /*18f0*/  FFMA R14, R13.reuse, R24, R14 ;  /* 0x000000180d0e7223 */ /* 0x041fe4000000000e */
[-C--:B--2---:R-:W-:Y:S02]  /*1900*/  FFMA R42, R13, R20.reuse, R42 ;  /* 0x000000140d2a7223 */ /* 0x084fe4000000002a */
[C---:B------:R-:W-:Y:S02]  /*1910*/  FFMA R43, R12.reuse, R20, R43 ;  /* 0x000000140c2b7223 */ /* 0x040fe4000000002b */
[C---:B------:R-:W-:Y:S02]  /*1920*/  FFMA R20, R51.reuse, R21, R42 ;  /* 0x0000001533147223 */ /* 0x040fe4000000002a */
[----:B------:R-:W-:Y:S02]  /*1930*/  FFMA R53, R12, R24, R53 ;  /* 0x000000180c357223 */ /* 0x000fe40000000035 */
[----:B------:R-:W-:-:S02]  /*1940*/  FFMA R51, R51, R25, R14 ;  /* 0x0000001933337223 */ /* 0x000fc4000000000e */
[----:B------:R-:W0:Y:S01]  /*1950*/  LDS.128 R12, [R48+0x1c40] ;  /* 0x001c4000300c7984 */ /* 0x000e220000000c00 */
[C---:B------:R-:W-:Y:S02]  /*1960*/  FFMA R21, R50.reuse, R21, R43 ;  /* 0x0000001532157223 */ /* 0x040fe4000000002b */
[----:B------:R-:W-:Y:S01]  /*1970*/  FFMA R25, R50, R25, R53 ;  /* 0x0000001932197223 */ /* 0x000fe20000000035 */
[----:B------:R-:W-:Y:S01]  /*1980*/  LDS R43, [R49.X4+0xefc] ;  /* 0x000efc00312b7984 */ /* 0x000fe20000004800 */
[CC--:B------:R-:W-:Y:S02]  /*1990*/  FFMA R17, R41.reuse, R38.reuse, R17 ;  /* 0x0000002629117223 */ /* 0x0c0fe40000000011 */
[----:B------:R-:W-:Y:S01]  /*19a0*/  FFMA R53, R40, R38, R29 ;  /* 0x0000002628357223 */ /* 0x000fe2000000001d */
[----:B------:R-:W-:Y:S01]  /*19b0*/  LDS R50, [R49.X4+0xee0] ;  /* 0x000ee00031327984 */ /* 0x000fe20000004800 */
[C---:B------:R-:W-:Y:S02]  /*19c0*/  FFMA R28, R41.reuse, R34, R28 ;  /* 0x00000022291c7223 */ /* 0x040fe4000000001c */
[----:B------:R-:W-:-:S02]  /*19d0*/  FFMA R38, R41, R26, R51 ;  /* 0x0000001a29267223 */ /* 0x000fc40000000033 */
[C---:B------:R-:W-:Y:S02]  /*19e0*/  FFMA R34, R40.reuse, R34, R33 ;  /* 0x0000002228227223 */ /* 0x040fe40000000021 */
[-C--:B------:R-:W-:Y:S02]  /*19f0*/  FFMA R42, R41, R22.reuse, R20 ;  /* 0x00000016292a7223 */ /* 0x080fe40000000014 */
[C---:B------:R-:W-:Y:S01]  /*1a00*/  FFMA R24, R40.reuse, R22, R21 ;  /* 0x0000001628187223 */ /* 0x040fe20000000015 */
[----:B------:R-:W-:Y:S01]  /*1a10*/  LDS R41, [R49.X4+0xfc0] ;  /* 0x000fc00031297984 */ /* 0x000fe20000004800 */
[----:B------:R-:W-:Y:S02]  /*1a20*/  FFMA R26, R40, R26, R25 ;  /* 0x0000001a281a7223 */ /* 0x000fe40000000019 */
[C---:B------:R-:W-:Y:S01]  /*1a30*/  FFMA R25, R16.reuse, R11, R4 ;  /* 0x0000000b10197223 */ /* 0x040fe20000000004 */
[----:B------:R-:W-:Y:S01]  /*1a40*/  LDS R40, [R49.X4+0xfdc] ;  /* 0x000fdc0031287984 */ /* 0x000fe20000004800 */
[----:B------:R-:W-:-:S02]  /*1a50*/  FFMA R21, R16, R19, R9 ;  /* 0x0000001310157223 */ /* 0x000fc40000000009 */
[----:B------:R-:W-:Y:S02]  /*1a60*/  FFMA R20, R16, R31, R8 ;  /* 0x0000001f10147223 */ /* 0x000fe40000000008 */
[----:B-1----:R-:W-:Y:S02]  /*1a70*/  FFMA R33, R52, R11, R10 ;  /* 0x0000000b34217223 */ /* 0x002fe4000000000a */
[----:B------:R-:W1:Y:S01]  /*1a80*/  LDS.128 R8, [R48+0x2c40] ;  /* 0x002c400030087984 */ /* 0x000e620000000c00 */
[-C--:B------:R-:W-:Y:S02]  /*1a90*/  FFMA R22, R16, R7.reuse, R5 ;  /* 0x0000000710167223 */ /* 0x080fe40000000005 */
[----:B------:R-:W-:Y:S02]  /*1aa0*/  FFMA R32, R52, R7, R6 ;  /* 0x0000000734207223 */ /* 0x000fe40000000006 */
[----:B------:R-:W2:Y:S01]  /*1ab0*/  LDS.128 R4, [R48+0x1cc0] ;  /* 0x001cc00030047984 */ /* 0x000ea20000000c00 */
[----:B------:R-:W-:-:S02]  /*1ac0*/  FFMA R28, R16, R35, R28 ;  /* 0x00000023101c7223 */ /* 0x000fc4000000001c */
[C---:B------:R-:W-:Y:S02]  /*1ad0*/  FFMA R51, R16.reuse, R39, R17 ;  /* 0x0000002710337223 */ /* 0x040fe40000000011 */
[C---:B------:R-:W-:Y:S02]  /*1ae0*/  FFMA R42, R16.reuse, R23, R42 ;  /* 0x00000017102a7223 */ /* 0x040fe4000000002a */
[----:B------:R-:W-:Y:S02]  /*1af0*/  FFMA R38, R16, R27, R38 ;  /* 0x0000001b10267223 */ /* 0x000fe40000000026 */
[C---:B------:R-:W-:Y:S02]  /*1b00*/  FFMA R29, R52.reuse, R19, R18 ;  /* 0x00000013341d7223 */ /* 0x040fe40000000012 */
[----:B------:R-:W3:Y:S01]  /*1b10*/  LDS.128 R16, [R48+0x2cc0] ;  /* 0x002cc00030107984 */ /* 0x000ee20000000c00 */
[C---:B------:R-:W-:Y:S02]  /*1b20*/  FFMA R53, R52.reuse, R39, R53 ;  /* 0x0000002734357223 */ /* 0x040fe40000000035 */
[----:B------:R-:W-:-:S02]  /*1b30*/  FFMA R30, R52, R31, R30 ;  /* 0x0000001f341e7223 */ /* 0x000fc4000000001e */
[C---:B------:R-:W-:Y:S02]  /*1b40*/  FFMA R34, R52.reuse, R35, R34 ;  /* 0x0000002334227223 */ /* 0x040fe40000000022 */
[C---:B------:R-:W-:Y:S02]  /*1b50*/  FFMA R39, R52.reuse, R23, R24 ;  /* 0x0000001734277223 */ /* 0x040fe40000000018 */
[----:B------:R-:W-:Y:S02]  /*1b60*/  FFMA R52, R52, R27, R26 ;  /* 0x0000001b34347223 */ /* 0x000fe4000000001a */
[C---:B0-----:R-:W-:Y:S02]  /*1b70*/  FFMA R23, R12.reuse, R37, R25 ;  /* 0x000000250c177223 */ /* 0x041fe40000000019 */
[----:B------:R-:W0:Y:S01]  /*1b80*/  LDS.128 R24, [R48+0x1d40] ;  /* 0x001d400030187984 */ /* 0x000e220000000c00 */
[----:B------:R-:W-:Y:S02]  /*1b90*/  FFMA R12, R12, R36, R33 ;  /* 0x000000240c0c7223 */ /* 0x000fe40000000021 */
[----:B-1----:R-:W-:-:S02]  /*1ba0*/  FFMA R22, R37, R8, R22 ;  /* 0x0000000825167223 */ /* 0x002fc40000000016 */
[----:B------:R-:W-:Y:S02]  /*1bb0*/  FFMA R32, R36, R8, R32 ;  /* 0x0000000824207223 */ /* 0x000fe40000000020 */
[-C--:B------:R-:W-:Y:S02]  /*1bc0*/  FFMA R8, R50, R13.reuse, R23 ;  /* 0x0000000d32087223 */ /* 0x080fe40000000017 */
[----:B------:R-:W-:Y:S02]  /*1bd0*/  FFMA R13, R43, R13, R12 ;  /* 0x0000000d2b0d7223 */ /* 0x000fe4000000000c */
[----:B------:R-:W-:Y:S02]  /*1be0*/  FFMA R8, R41, R14, R8 ;  /* 0x0000000e29087223 */ /* 0x000fe40000000008 */
[----:B--2---:R-:W-:Y:S02]  /*1bf0*/  FFMA R12, R37, R4, R21 ;  /* 0x00000004250c7223 */ /* 0x004fe40000000015 */
[----:B------:R-:W-:-:S02]  /*1c00*/  FFMA R14, R40, R14, R13 ;  /* 0x0000000e280e7223 */ /* 0x000fc4000000000d */
[----:B------:R-:W-:Y:S02]  /*1c10*/  FFMA R4, R36, R4, R29 ;  /* 0x0000000424047223 */ /* 0x000fe4000000001d */
[-C--:B---3--:R-:W-:Y:S02]  /*1c20*/  FFMA R13, R37, R16.reuse, R20 ;  /* 0x00000010250d7223 */ /* 0x088fe40000000014 */
[CC--:B------:R-:W-:Y:S02]  /*1c30*/  FFMA R12, R50.reuse, R5.reuse, R12 ;  /* 0x00000005320c7223 */ /* 0x0c0fe4000000000c */
[----:B------:R-:W-:Y:S02]  /*1c40*/  FFMA R5, R43, R5, R4 ;  /* 0x000000052b057223 */ /* 0x000fe40000000004 */
[----:B------:R-:W-:Y:S01]  /*1c50*/  FFMA R13, R50, R17, R13 ;  /* 0x00000011320d7223 */ /* 0x000fe2000000000d */
[----:B------:R-:W-:Y:S01]  /*1c60*/  LDS R4, [R49.X4+0x10a0] ;  /* 0x0010a00031047984 */ /* 0x000fe20000004800 */
[----:B------:R-:W-:-:S02]  /*1c70*/  FFMA R30, R36, R16, R30 ;  /* 0x00000010241e7223 */ /* 0x000fc4000000001e */
[-C--:B------:R-:W-:Y:S02]  /*1c80*/  FFMA R22, R50, R9.reuse, R22 ;  /* 0x0000000932167223 */ /* 0x080fe40000000016 */
[----:B------:R-:W-:Y:S02]  /*1c90*/  FFMA R23, R43, R9, R32 ;  /* 0x000000092b177223 */ /* 0x000fe40000000020 */
[CC--:B------:R-:W-:Y:S02]  /*1ca0*/  FFMA R16, R41.reuse, R6.reuse, R12 ;  /* 0x0000000629107223 */ /* 0x0c0fe4000000000c */
[----:B------:R-:W-:Y:S01]  /*1cb0*/  FFMA R6, R40, R6, R5 ;  /* 0x0000000628067223 */ /* 0x000fe20000000005 */
[----:B------:R-:W-:Y:S01]  /*1cc0*/  LDS R12, [R49.X4+0x10bc] ;  /* 0x0010bc00310c7984 */ /* 0x000fe20000004800 */
[----:B------:R-:W-:Y:S02]  /*1cd0*/  FFMA R5, R41, R18, R13 ;  /* 0x0000001229057223 */ /* 0x000fe4000000000d */
[----:B0-----:R-:W-:-:S02]  /*1ce0*/  FFMA R13, R37, R24, R28 ;  /* 0x00000018250d7223 */ /* 0x001fc4000000001c */
[----:B------:R-:W-:Y:S02]  /*1cf0*/  FFMA R9, R41, R10, R22 ;  /* 0x0000000a29097223 */ /* 0x000fe40000000016 */
[----:B------:R-:W-:Y:S02]  /*1d00*/  FFMA R24, R36, R24, R34 ;  /* 0x0000001824187223 */ /* 0x000fe40000000022 */
[----:B------:R-:W-:Y:S01]  /*1d10*/  FFMA R10, R40, R10, R23 ;  /* 0x0000000a280a7223 */ /* 0x000fe20000000017 */
[----:B------:R-:W0:Y:S01]  /*1d20*/  LDS.128 R32, [R48+0x1dc0] ;  /* 0x001dc00030207984 */ /* 0x000e220000000c00 */
[----:B------:R-:W-:-:S03]  /*1d30*/  FFMA R17, R43, R17, R30 ;  /* 0x000000112b117223 */ /* 0x000fc6000000001e */
[----:B------:R-:W1:Y:S04]  /*1d40*/  LDS.128 R20, [R48+0x2d40] ;  /* 0x002d400030147984 */ /* 0x000e680000000c00 */
[----:B------:R-:W2:Y:S01]  /*1d50*/  LDS.128 R28, [R48+0x2dc0] ;  /* 0x002dc000301c7984 */ /* 0x000ea20000000c00 */
[----:B------:R-:W-:Y:S02]  /*1d60*/  FFMA R18, R40, R18, R17 ;  /* 0x0000001228127223 */ /* 0x000fe40000000011 */
[-C--:B------:R-:W-:Y:S02]  /*1d70*/  FFMA R13, R50, R25.reuse, R13 ;  /* 0x00000019320d7223 */ /* 0x080fe4000000000d */
[----:B------:R-:W-:Y:S02]  /*1d80*/  FFMA R25, R43, R25, R24 ;  /* 0x000000192b197223 */ /* 0x000fe40000000018 */
[----:B0-----:R-:W-:-:S02]  /*1d90*/  FFMA R17, R37, R32, R42 ;  /* 0x0000002025117223 */ /* 0x001fc4000000002a */
[C---:B------:R-:W-:Y:S02]  /*1da0*/  FFMA R32, R36.reuse, R32, R39 ;  /* 0x0000002024207223 */ /* 0x040fe40000000027 */
[CC--:B-1----:R-:W-:Y:S02]  /*1db0*/  FFMA R54, R36.reuse, R20.reuse, R53 ;  /* 0x0000001424367223 */ /* 0x0c2fe40000000035 */
[C---:B------:R-:W-:Y:S02]  /*1dc0*/  FFMA R51, R37.reuse, R20, R51 ;  /* 0x0000001425337223 */ /* 0x040fe40000000033 */
[-C--:B--2---:R-:W-:Y:S02]  /*1dd0*/  FFMA R38, R37, R28.reuse, R38 ;  /* 0x0000001c25267223 */ /* 0x084fe40000000026 */
[----:B------:R-:W-:Y:S02]  /*1de0*/  FFMA R52, R36, R28, R52 ;  /* 0x0000001c24347223 */ /* 0x000fe40000000034 */
[-C--:B------:R-:W-:Y:S01]  /*1df0*/  FFMA R20, R41, R26.reuse, R13 ;  /* 0x0000001a29147223 */ /* 0x080fe2000000000d */
[----:B------:R-:W-:Y:S01]  /*1e00*/  LDS R28, [R49.X4+0x119c] ;  /* 0x00119c00311c7984 */ /* 0x000fe20000004800 */
[----:B------:R-:W-:-:S02]  /*1e10*/  FFMA R26, R40, R26, R25 ;  /* 0x0000001a281a7223 */ /* 0x000fc40000000019 */
[C---:B------:R-:W-:Y:S02]  /*1e20*/  FFMA R54, R43.reuse, R21, R54 ;  /* 0x000000152b367223 */ /* 0x040fe40000000036 */
[C---:B------:R-:W-:Y:S02]  /*1e30*/  FFMA R25, R43.reuse, R33, R32 ;  /* 0x000000212b197223 */ /* 0x040fe40000000020 */
[CC--:B------:R-:W-:Y:S02]  /*1e40*/  FFMA R32, R50.reuse, R29.reuse, R38 ;  /* 0x0000001d32207223 */ /* 0x0c0fe40000000026 */
[----:B------:R-:W-:Y:S01]  /*1e50*/  FFMA R43, R43, R29, R52 ;  /* 0x0000001d2b2b7223 */ /* 0x000fe20000000034 */
[----:B------:R-:W-:Y:S04]  /*1e60*/  LDS.128 R36, [R48+0x1c50] ;  /* 0x001c500030247984 */ /* 0x000fe80000000c00 */
[----:B------:R-:W0:Y:S01]  /*1e70*/  LDS R29, [R49.X4+0x1180] ;  /* 0x00118000311d7984 */ /* 0x000e220000004800 */
[----:B------:R-:W-:-:S02]  /*1e80*/  FFMA R13, R50, R21, R51 ;  /* 0x00000015320d7223 */ /* 0x000fc40000000033 */
[----:B------:R-:W-:Y:S01]  /*1e90*/  FFMA R17, R50, R33, R17 ;  /* 0x0000002132117223 */ /* 0x000fe20000000011 */
[----:B------:R-:W-:Y:S01]  /*1ea0*/  LDS R51, [R49.X4+0x1260] ;  /* 0x0012600031337984 */ /* 0x000fe20000004800 */
[CC--:B------:R-:W-:Y:S02]  /*1eb0*/  FFMA R52, R41.reuse, R22.reuse, R13 ;  /* 0x0000001629347223 */ /* 0x0c0fe4000000000d */
[C---:B------:R-:W-:Y:S01]  /*1ec0*/  FFMA R54, R40.reuse, R22, R54 ;  /* 0x0000001628367223 */ /* 0x040fe20000000036 */
[----:B------:R-:W-:Y:S01]  /*1ed0*/  LDS R50, [R49.X4+0x127c] ;  /* 0x00127c0031327984 */ /* 0x000fe20000004800 */
[CC--:B------:R-:W-:Y:S02]  /*1ee0*/  FFMA R22, R41.reuse, R34.reuse, R17 ;  /* 0x0000002229167223 */ /* 0x0c0fe40000000011 */
[----:B------:R-:W-:Y:S01]  /*1ef0*/  FFMA R25, R40, R34, R25 ;  /* 0x0000002228197223 */ /* 0x000fe20000000019 */
[----:B------:R-:W-:Y:S01]  /*1f00*/  LDS R33, [R49.X4+0x1340] ;  /* 0x0013400031217984 */ /* 0x000fe20000004800 */
[----:B------:R-:W-:-:S02]  /*1f10*/  FFMA R32, R41, R30, R32 ;  /* 0x0000001e29207223 */ /* 0x000fc40000000020 */
[----:B------:R-:W-:Y:S02]  /*1f20*/  FFMA R13, R40, R30, R43 ;  /* 0x0000001e280d7223 */ /* 0x000fe4000000002b */
[----:B------:R-:W1:Y:S01]  /*1f30*/  LDS.128 R40, [R48+0x2c50] ;  /* 0x002c500030287984 */ /* 0x000e620000000c00 */
[C---:B------:R-:W-:Y:S02]  /*1f40*/  FFMA R24, R4.reuse, R15, R8 ;  /* 0x0000000f04187223 */ /* 0x040fe40000000008 */
[C---:B------:R-:W-:Y:S02]  /*1f50*/  FFMA R17, R4.reuse, R11, R9 ;  /* 0x0000000b04117223 */ /* 0x040fe40000000009 */
[C---:B------:R-:W-:Y:S02]  /*1f60*/  FFMA R16, R4.reuse, R7, R16 ;  /* 0x0000000704107223 */ /* 0x040fe40000000010 */
[C---:B------:R-:W-:Y:S02]  /*1f70*/  FFMA R21, R4.reuse, R19, R5 ;  /* 0x0000001304157223 */ /* 0x040fe40000000005 */
[----:B------:R-:W-:-:S02]  /*1f80*/  FFMA R20, R4, R27, R20 ;  /* 0x0000001b04147223 */ /* 0x000fc40000000014 */
[C---:B------:R-:W-:Y:S02]  /*1f90*/  FFMA R52, R4.reuse, R23, R52 ;  /* 0x0000001704347223 */ /* 0x040fe40000000034 */
[C---:B------:R-:W-:Y:S02]  /*1fa0*/  FFMA R34, R4.reuse, R35, R22 ;  /* 0x0000002304227223 */ /* 0x040fe40000000016 */
[----:B------:R-:W-:Y:S02]  /*1fb0*/  FFMA R30, R4, R31, R32 ;  /* 0x0000001f041e7223 */ /* 0x000fe40000000020 */
[C---:B------:R-:W-:Y:S01]  /*1fc0*/  FFMA R55, R12.reuse, R7, R6 ;  /* 0x000000070c377223 */ /* 0x040fe20000000006 */
[----:B------:R-:W2:Y:S01]  /*1fd0*/  LDS R32, [R49.X4+0x135c] ;  /* 0x00135c0031207984 */ /* 0x000ea20000004800 */
[----:B------:R-:W-:-:S03]  /*1fe0*/  FFMA R14, R12, R15, R14 ;  /* 0x0000000f0c0e7223 */ /* 0x000fc6000000000e */
[----:B------:R-:W3:Y:S01]  /*1ff0*/  LDS.128 R4, [R48+0x1cd0] ;  /* 0x001cd00030047984 */ /* 0x000ee20000000c00 */
[----:B------:R-:W-:-:S03]  /*2000*/  FFMA R53, R12, R11, R10 ;  /* 0x0000000b0c357223 */ /* 0x000fc6000000000a */
[----:B------:R-:W4:Y:S01]  /*2010*/  LDS.128 R8, [R48+0x2cd0] ;  /* 0x002cd00030087984 */ /* 0x000f220000000c00 */
[----:B0-----:R-:W-:Y:S02]  /*2020*/  FFMA R24, R36, R29, R24 ;  /* 0x0000001d24187223 */ /* 0x001fe40000000018 */
[C---:B------:R-:W-:Y:S02]  /*2030*/  FFMA R22, R12.reuse, R19, R18 ;  /* 0x000000130c167223 */ /* 0x040fe40000000012 */
[C---:B------:R-:W-:Y:S02]  /*2040*/  FFMA R26, R12.reuse, R27, R26 ;  /* 0x0000001b0c1a7223 */ /* 0x040fe4000000001a */
[C---:B------:R-:W-:Y:S02]  /*2050*/  FFMA R54, R12.reuse, R23, R54 ;  /* 0x000000170c367223 */ /* 0x040fe40000000036 */
[C---:B------:R-:W-:Y:S02]  /*2060*/  FFMA R35, R12.reuse, R35, R25 ;  /* 0x000000230c237223 */ /* 0x040fe40000000019 */
[----:B------:R-:W-:-:S02]  /*2070*/  FFMA R31, R12, R31, R13 ;  /* 0x0000001f0c1f7223 */ /* 0x000fc4000000000d */
[----:B------:R-:W-:Y:S02]  /*2080*/  FFMA R36, R36, R28, R14 ;  /* 0x0000001c24247223 */ /* 0x000fe4000000000e */
[----:B------:R-:W0:Y:S01]  /*2090*/  LDS.128 R12, [R48+0x1d50] ;  /* 0x001d5000300c7984 */ /* 0x000e220000000c00 */
[-C--:B-1----:R-:W-:Y:S02]  /*20a0*/  FFMA R18, R29, R40.reuse, R17 ;  /* 0x000000281d127223 */ /* 0x082fe40000000011 */
[CC--:B------:R-:W-:Y:S02]  /*20b0*/  FFMA R24, R51.reuse, R37.reuse, R24 ;  /* 0x0000002533187223 */ /* 0x0c0fe40000000018 */
[----:B------:R-:W-:Y:S02]  /*20c0*/  FFMA R17, R50, R37, R36 ;  /* 0x0000002532117223 */ /* 0x000fe40000000024 */
[----:B------:R-:W-:Y:S02]  /*20d0*/  FFMA R53, R28, R40, R53 ;  /* 0x000000281c357223 */ /* 0x000fe40000000035 */
[----:B------:R-:W-:Y:S01]  /*20e0*/  FFMA R18, R51, R41, R18 ;  /* 0x0000002933127223 */ /* 0x000fe20000000012 */
[----:B------:R-:W-:Y:S01]  /*20f0*/  LDS R40, [R49.X4+0x15fc] ;  /* 0x0015fc0031287984 */ /* 0x000fe20000004800 */
[----:B------:R-:W-:-:S02]  /*2100*/  FFMA R37, R33, R38, R24 ;  /* 0x0000002621257223 */ /* 0x000fc40000000018 */
[----:B------:R-:W-:Y:S02]  /*2110*/  FFMA R41, R50, R41, R53 ;  /* 0x0000002932297223 */ /* 0x000fe40000000035 */
[----:B------:R-:W-:Y:S02]  /*2120*/  FFMA R53, R33, R42, R18 ;  /* 0x0000002a21357223 */ /* 0x000fe40000000012 */
[----:B--2---:R-:W-:Y:S02]  /*2130*/  FFMA R38, R32, R38, R17 ;  /* 0x0000002620267223 */ /* 0x004fe40000000011 */
[CC--:B---3--:R-:W-:Y:S02]  /*2140*/  FFMA R24, R29.reuse, R4.reuse, R16 ;  /* 0x000000041d187223 */ /* 0x0c8fe40000000010 */
[----:B------:R-:W-:Y:S01]  /*2150*/  FFMA R55, R28, R4, R55 ;  /* 0x000000041c377223 */ /* 0x000fe20000000037 */
[----:B------:R-:W1:Y:S01]  /*2160*/  LDS.128 R16, [R48+0x2d50] ;  /* 0x002d500030107984 */ /* 0x000e620000000c00 */
[----:B----4-:R-:W-:-:S02]  /*2170*/  FFMA R4, R29, R8, R21 ;  /* 0x000000081d047223 */ /* 0x010fc40000000015 */
[----:B------:R-:W-:Y:S02]  /*2180*/  FFMA R22, R28, R8, R22 ;  /* 0x000000081c167223 */ /* 0x000fe40000000016 */
[CC--:B------:R-:W-:Y:S02]  /*2190*/  FFMA R24, R51.reuse, R5.reuse, R24 ;  /* 0x0000000533187223 */ /* 0x0c0fe40000000018 */
[C---:B------:R-:W-:Y:S02]  /*21a0*/  FFMA R55, R50.reuse, R5, R55 ;  /* 0x0000000532377223 */ /* 0x040fe40000000037 */
[-C--:B------:R-:W-:Y:S02]  /*21b0*/  FFMA R5, R51, R9.reuse, R4 ;  /* 0x0000000933057223 */ /* 0x080fe40000000004 */
[----:B------:R-:W-:Y:S02]  /*21c0*/  FFMA R9, R50, R9, R22 ;  /* 0x0000000932097223 */ /* 0x000fe40000000016 */
[----:B------:R-:W-:-:S02]  /*21d0*/  FFMA R4, R33, R6, R24 ;  /* 0x0000000621047223 */ /* 0x000fc40000000018 */
[-C--:B0-----:R-:W-:Y:S02]  /*21e0*/  FFMA R8, R29, R12.reuse, R20 ;  /* 0x0000000c1d087223 */ /* 0x081fe40000000014 */
[----:B------:R-:W-:Y:S01]  /*21f0*/  FFMA R12, R28, R12, R26 ;  /* 0x0000000c1c0c7223 */ /* 0x000fe2000000001a */
[----:B------:R-:W0:Y:S04]  /*2200*/  LDS.128 R20, [R48+0x1dd0] ;  /* 0x001dd00030147984 */ /* 0x000e280000000c00 */
[----:B------:R-:W2:Y:S01]  /*2210*/  LDS.128 R24, [R48+0x2dd0] ;  /* 0x002dd00030187984 */ /* 0x000ea20000000c00 */
[-C--:B------:R-:W-:Y:S02]  /*2220*/  FFMA R5, R33, R10.reuse, R5 ;  /* 0x0000000a21057223 */ /* 0x080fe40000000005 */
[----:B------:R-:W-:-:S02]  /*2230*/  FFMA R10, R32, R10, R9 ;  /* 0x0000000a200a7223 */ /* 0x000fc40000000009 */
[----:B------:R-:W3:Y:S01]  /*2240*/  LDS R9, [R49.X4+0x1420] ;  /* 0x0014200031097984 */ /* 0x000ee20000004800 */
[-C--:B-1----:R-:W-:Y:S02]  /*2250*/  FFMA R52, R29, R16.reuse, R52 ;  /* 0x000000101d347223 */ /* 0x082fe40000000034 */
[----:B------:R-:W-:Y:S02]  /*2260*/  FFMA R54, R28, R16, R54 ;  /* 0x000000101c367223 */ /* 0x000fe40000000036 */
[-C--:B------:R-:W-:Y:S02]  /*2270*/  FFMA R16, R51, R13.reuse, R8 ;  /* 0x0000000d33107223 */ /* 0x080fe40000000008 */
[----:B------:R-:W1:Y:S01]  /*2280*/  LDS R8, [R49.X4+0x143c] ;  /* 0x00143c0031087984 */ /* 0x000e620000004800 */
[----:B------:R-:W-:Y:S02]  /*2290*/  FFMA R13, R50, R13, R12 ;  /* 0x0000000d320d7223 */ /* 0x000fe4000000000c */
[----:B------:R-:W-:-:S02]  /*22a0*/  FFMA R16, R33, R14, R16 ;  /* 0x0000000e21107223 */ /* 0x000fc40000000010 */
[----:B------:R-:W-:Y:S02]  /*22b0*/  FFMA R14, R32, R14, R13 ;  /* 0x0000000e200e7223 */ /* 0x000fe4000000000d */
[----:B------:R-:W-:Y:S02]  /*22c0*/  FFMA R12, R51, R17, R52 ;  /* 0x00000011330c7223 */ /* 0x000fe40000000034 */
[CC--:B0-----:R-:W-:Y:S02]  /*22d0*/  FFMA R34, R29.reuse, R20.reuse, R34 ;  /* 0x000000141d227223 */ /* 0x0c1fe40000000022 */
[C---:B------:R-:W-:Y:S02]  /*22e0*/  FFMA R35, R28.reuse, R20, R35 ;  /* 0x000000141c237223 */ /* 0x040fe40000000023 */
[-C--:B--2---:R-:W-:Y:S02]  /*22f0*/  FFMA R30, R29, R24.reuse, R30 ;  /* 0x000000181d1e7223 */ /* 0x084fe4000000001e */
[----:B------:R-:W-:-:S02]  /*2300*/  FFMA R31, R28, R24, R31 ;  /* 0x000000181c1f7223 */ /* 0x000fc4000000001f */
[CC--:B------:R-:W-:Y:S01]  /*2310*/  FFMA R34, R51.reuse, R21.reuse, R34 ;  /* 0x0000001533227223 */ /* 0x0c0fe20000000022 */
[----:B------:R-:W-:Y:S01]  /*2320*/  LDS R24, [R49.X4+0x151c] ;  /* 0x00151c0031187984 */ /* 0x000fe20000004800 */
[C---:B------:R-:W-:Y:S02]  /*2330*/  FFMA R35, R50.reuse, R21, R35 ;  /* 0x0000001532237223 */ /* 0x040fe40000000023 */
[-C--:B------:R-:W-:Y:S02]  /*2340*/  FFMA R21, R51, R25.reuse, R30 ;  /* 0x0000001933157223 */ /* 0x080fe4000000001e */
[C---:B------:R-:W-:Y:S02]  /*2350*/  FFMA R13, R50.reuse, R25, R31 ;  /* 0x00000019320d7223 */ /* 0x040fe4000000001f */
[----:B------:R-:W-:Y:S01]  /*2360*/  FFMA R17, R50, R17, R54 ;  /* 0x0000001132117223 */ /* 0x000fe20000000036 */
[----:B------:R-:W-:Y:S01]  /*2370*/  LDS R25, [R49.X4+0x1500] ;  /* 0x0015000031197984 */ /* 0x000fe20000004800 */
[----:B------:R-:W-:-:S03]  /*2380*/  FFMA R36, R32, R42, R41 ;  /* 0x0000002a20247223 */ /* 0x000fc60000000029 */
[----:B------:R-:W0:Y:S01]  /*2390*/  LDS.128 R28, [R48+0x1c60] ;  /* 0x001c6000301c7984 */ /* 0x000e220000000c00 */
[C---:B------:R-:W-:Y:S02]  /*23a0*/  FFMA R12, R33.reuse, R18, R12 ;  /* 0x00000012210c7223 */ /* 0x040fe4000000000c */
[CC--:B------:R-:W-:Y:S01]  /*23b0*/  FFMA R42, R33.reuse, R22.reuse, R34 ;  /* 0x00000016212a7223 */ /* 0x0c0fe20000000022 */
[----:B------:R-:W-:Y:S01]  /*23c0*/  LDS R41, [R49.X4+0x15e0] ;  /* 0x0015e00031297984 */ /* 0x000fe20000004800 */
[C---:B------:R-:W-:Y:S02]  /*23d0*/  FFMA R54, R32.reuse, R22, R35 ;  /* 0x0000001620367223 */ /* 0x040fe40000000023 */
[C---:B------:R-:W-:Y:S02]  /*23e0*/  FFMA R6, R32.reuse, R6, R55 ;  /* 0x0000000620067223 */ /* 0x040fe40000000037 */
[----:B------:R-:W-:Y:S02]  /*23f0*/  FFMA R18, R32, R18, R17 ;  /* 0x0000001220127223 */ /* 0x000fe40000000011 */
[----:B------:R-:W-:-:S02]  /*2400*/  FFMA R21, R33, R26, R21 ;  /* 0x0000001a21157223 */ /* 0x000fc40000000015 */
[----:B------:R-:W-:Y:S02]  /*2410*/  FFMA R22, R32, R26, R13 ;  /* 0x0000001a20167223 */ /* 0x000fe4000000000d */
[----:B------:R-:W2:Y:S01]  /*2420*/  LDS.128 R32, [R48+0x2c60] ;  /* 0x002c600030207984 */ /* 0x000ea20000000c00 */
[C---:B---3--:R-:W-:Y:S02]  /*2430*/  FFMA R20, R9.reuse, R7, R4 ;  /* 0x0000000709147223 */ /* 0x048fe40000000004 */
[C---:B------:R-:W-:Y:S02]  /*2440*/  FFMA R17, R9.reuse, R11, R5 ;  /* 0x0000000b09117223 */ /* 0x040fe40000000005 */
[----:B-1----:R-:W-:Y:S02]  /*2450*/  FFMA R52, R8, R7, R6 ;  /* 0x0000000708347223 */ /* 0x002fe40000000006 */
[----:B------:R-:W1:Y:S01]  /*2460*/  LDS.128 R4, [R48+0x1ce0] ;  /* 0x001ce00030047984 */ /* 0x000e620000000c00 */
[----:B------:R-:W-:-:S02]  /*2470*/  FFMA R13, R9, R43, R53 ;  /* 0x0000002b090d7223 */ /* 0x000fc40000000035 */
[C---:B------:R-:W-:Y:S02]  /*2480*/  FFMA R50, R9.reuse, R39, R37 ;  /* 0x0000002709327223 */ /* 0x040fe40000000025 */
[C---:B------:R-:W-:Y:S01]  /*2490*/  FFMA R16, R9.reuse, R15, R16 ;  /* 0x0000000f09107223 */ /* 0x040fe20000000010 */
[----:B------:R-:W-:Y:S01]  /*24a0*/  LDS R37, [R49.X4+0x17a0] ;  /* 0x0017a00031257984 */ /* 0x000fe20000004800 */
[C---:B------:R-:W-:Y:S02]  /*24b0*/  FFMA R53, R9.reuse, R19, R12 ;  /* 0x0000001309357223 */ /* 0x040fe4000000000c */
[C---:B------:R-:W-:Y:S02]  /*24c0*/  FFMA R42, R9.reuse, R23, R42 ;  /* 0x00000017092a7223 */ /* 0x040fe4000000002a */
[----:B------:R-:W-:Y:S02]  /*24d0*/  FFMA R26, R9, R27, R21 ;  /* 0x0000001b091a7223 */ /* 0x000fe40000000015 */
[----:B------:R-:W-:-:S02]  /*24e0*/  FFMA R9, R8, R39, R38 ;  /* 0x0000002708097223 */ /* 0x000fc40000000026 */
[C---:B------:R-:W-:Y:S01]  /*24f0*/  FFMA R12, R8.reuse, R43, R36 ;  /* 0x0000002b080c7223 */ /* 0x040fe20000000024 */
[----:B------:R-:W3:Y:S01]  /*2500*/  LDS R38, [R49.X4+0x16dc] ;  /* 0x0016dc0031267984 */ /* 0x000ee20000004800 */
[----:B------:R-:W-:Y:S02]  /*2510*/  FFMA R51, R8, R11, R10 ;  /* 0x0000000b08337223 */ /* 0x000fe4000000000a */
[----:B0-----:R-:W-:Y:S01]  /*2520*/  FFMA R50, R28, R25, R50 ;  /* 0x000000191c327223 */ /* 0x001fe20000000032 */
[----:B------:R-:W0:Y:S01]  /*2530*/  LDS R39, [R49.X4+0x16c0] ;  /* 0x0016c00031277984 */ /* 0x000e220000004800 */
[C---:B------:R-:W-:Y:S02]  /*2540*/  FFMA R21, R8.reuse, R15, R14 ;  /* 0x0000000f08157223 */ /* 0x040fe4000000000e */
[C---:B------:R-:W-:Y:S01]  /*2550*/  FFMA R43, R8.reuse, R19, R18 ;  /* 0x00000013082b7223 */ /* 0x040fe20000000012 */
[----:B------:R-:W-:Y:S01]  /*2560*/  LDS R36, [R49.X4+0x17bc] ;  /* 0x0017bc0031247984 */ /* 0x000fe20000004800 */
[----:B------:R-:W-:-:S02]  /*2570*/  FFMA R54, R8, R23, R54 ;  /* 0x0000001708367223 */ /* 0x000fc40000000036 */
[----:B------:R-:W-:Y:S02]  /*2580*/  FFMA R27, R8, R27, R22 ;  /* 0x0000001b081b7223 */ /* 0x000fe40000000016 */
[----:B------:R-:W-:Y:S02]  /*2590*/  FFMA R28, R28, R24, R9 ;  /* 0x000000181c1c7223 */ /* 0x000fe40000000009 */
[----:B------:R-:W4:Y:S01]  /*25a0*/  LDS.128 R8, [R48+0x2ce0] ;  /* 0x002ce00030087984 */ /* 0x000f220000000c00 */
[CC--:B--2---:R-:W-:Y:S02]  /*25b0*/  FFMA R18, R25.reuse, R32.reuse, R13 ;  /* 0x0000002019127223 */ /* 0x0c4fe4000000000d */
[----:B------:R-:W-:Y:S02]  /*25c0*/  FFMA R32, R24, R32, R12 ;  /* 0x0000002018207223 */ /* 0x000fe4000000000c */
[----:B------:R-:W2:Y:S01]  /*25d0*/  LDS.128 R12, [R48+0x1d60] ;  /* 0x001d6000300c7984 */ /* 0x000ea20000000c00 */
[----:B-1----:R-:W-:-:S02]  /*25e0*/  FFMA R20, R25, R4, R20 ;  /* 0x0000000419147223 */ /* 0x002fc40000000014 */
[----:B------:R-:W-:Y:S02]  /*25f0*/  FFMA R52, R24, R4, R52 ;  /* 0x0000000418347223 */ /* 0x000fe40000000034 */
[CC--:B------:R-:W-:Y:S02]  /*2600*/  FFMA R20, R41.reuse, R5.reuse, R20 ;  /* 0x0000000529147223 */ /* 0x0c0fe40000000014 */
[----:B------:R-:W-:Y:S02]  /*2610*/  FFMA R5, R40, R5, R52 ;  /* 0x0000000528057223 */ /* 0x000fe40000000034 */
[C---:B------:R-:W-:Y:S02]  /*2620*/  FFMA R19, R41.reuse, R29, R50 ;  /* 0x0000001d29137223 */ /* 0x040fe40000000032 */
[----:B------:R-:W-:Y:S02]  /*2630*/  FFMA R18, R41, R33, R18 ;  /* 0x0000002129127223 */ /* 0x000fe40000000012 */
[----:B---3--:R-:W-:-:S02]  /*2640*/  FFMA R56, R38, R6, R5 ;  /* 0x0000000626387223 */ /* 0x008fc40000000005 */
[C---:B0-----:R-:W-:Y:S02]  /*2650*/  FFMA R22, R39.reuse, R30, R19 ;  /* 0x0000001e27167223 */ /* 0x041fe40000000013 */
[C---:B------:R-:W-:Y:S02]  /*2660*/  FFMA R18, R39.reuse, R34, R18 ;  /* 0x0000002227127223 */ /* 0x040fe40000000012 */
[----:B------:R-:W-:Y:S02]  /*2670*/  FFMA R20, R39, R6, R20 ;  /* 0x0000000627147223 */ /* 0x000fe40000000014 */
[----:B------:R-:W-:Y:S02]  /*2680*/  FFMA R29, R40, R29, R28 ;  /* 0x0000001d281d7223 */ /* 0x000fe4000000001c */
[-C--:B----4-:R-:W-:Y:S02]  /*2690*/  FFMA R4, R25, R8.reuse, R17 ;  /* 0x0000000819047223 */ /* 0x090fe40000000011 */
[----:B------:R-:W-:-:S02]  /*26a0*/  FFMA R5, R24, R8, R51 ;  /* 0x0000000818057223 */ /* 0x000fc40000000033 */
[----:B------:R-:W-:Y:S02]  /*26b0*/  FFMA R8, R41, R9, R4 ;  /* 0x0000000929087223 */ /* 0x000fe40000000004 */
[-C--:B------:R-:W-:Y:S02]  /*26c0*/  FFMA R51, R37, R7.reuse, R20 ;  /* 0x0000000725337223 */ /* 0x080fe40000000014 */
[----:B------:R-:W-:Y:S02]  /*26d0*/  FFMA R56, R36, R7, R56 ;  /* 0x0000000724387223 */ /* 0x000fe40000000038 */
[----:B------:R-:W-:Y:S02]  /*26e0*/  FFMA R9, R40, R9, R5 ;  /* 0x0000000928097223 */ /* 0x000fe40000000005 */
[----:B--2---:R-:W-:Y:S01]  /*26f0*/  FFMA R28, R25, R12, R16 ;  /* 0x0000000c191c7223 */ /* 0x004fe20000000010 */
[----:B------:R-:W0:Y:S01]  /*2700*/  LDS.128 R4, [R48+0x2d60] ;  /* 0x002d600030047984 */ /* 0x000e220000000c00 */
[----:B------:R-:W-:-:S02]  /*2710*/  FFMA R57, R37, R31, R22 ;  /* 0x0000001f25397223 */ /* 0x000fc40000000016 */
[----:B------:R-:W-:Y:S02]  /*2720*/  FFMA R50, R37, R35, R18 ;  /* 0x0000002325327223 */ /* 0x000fe40000000012 */
[----:B------:R-:W-:Y:S01]  /*2730*/  FFMA R12, R24, R12, R21 ;  /* 0x0000000c180c7223 */ /* 0x000fe20000000015 */
[----:B------:R-:W1:Y:S04]  /*2740*/  LDS.128 R16, [R48+0x1de0] ;  /* 0x001de00030107984 */ /* 0x000e680000000c00 */
[----:B------:R-:W2:Y:S01]  /*2750*/  LDS.128 R20, [R48+0x2de0] ;  /* 0x002de00030147984 */ /* 0x000ea20000000c00 */
[----:B------:R-:W-:Y:S02]  /*2760*/  FFMA R33, R40, R33, R32 ;  /* 0x0000002128217223 */ /* 0x000fe40000000020 */
[----:B------:R-:W-:Y:S01]  /*2770*/  FFMA R8, R39, R10, R8 ;  /* 0x0000000a27087223 */ /* 0x000fe20000000008 */
[----:B------:R-:W-:Y:S01]  /*2780*/  LDS R32, [R49.X4+0x189c] ;  /* 0x00189c0031207984 */ /* 0x000fe20000004800 */
[----:B------:R-:W-:-:S02]  /*2790*/  FFMA R33, R38, R34, R33 ;  /* 0x0000002226217223 */ /* 0x000fc40000000021 */
[----:B------:R-:W-:Y:S01]  /*27a0*/  FFMA R10, R38, R10, R9 ;  /* 0x0000000a260a7223 */ /* 0x000fe20000000009 */
[----:B------:R-:W-:Y:S01]  /*27b0*/  LDS R34, [R49.X4+0x197c] ;  /* 0x00197c0031227984 */ /* 0x000fe20000004800 */
[-C--:B------:R-:W-:Y:S02]  /*27c0*/  FFMA R9, R41, R13.reuse, R28 ;  /* 0x0000000d29097223 */ /* 0x080fe4000000001c */
[----:B------:R-:W-:Y:S02]  /*27d0*/  FFMA R13, R40, R13, R12 ;  /* 0x0000000d280d7223 */ /* 0x000fe4000000000c */
[----:B------:R-:W-:Y:S02]  /*27e0*/  FFMA R29, R38, R30, R29 ;  /* 0x0000001e261d7223 */ /* 0x000fe4000000001d */
[C---:B------:R-:W-:Y:S02]  /*27f0*/  FFMA R52, R36.reuse, R35, R33 ;  /* 0x0000002324347223 */ /* 0x040fe40000000021 */
[----:B------:R-:W-:Y:S01]  /*2800*/  LDS R33, [R49.X4+0x1880] ;  /* 0x0018800031217984 */ /* 0x000fe20000004800 */
[----:B------:R-:W-:-:S03]  /*2810*/  FFMA R58, R36, R31, R29 ;  /* 0x0000001f243a7223 */ /* 0x000fc6000000001d */
[----:B------:R-:W-:Y:S04]  /*2820*/  LDS R35, [R49.X4+0x1960] ;  /* 0x0019600031237984 */ /* 0x000fe80000004800 */
[----:B------:R-:W-:Y:S01]  /*2830*/  LDS.128 R28, [R48+0x2c70] ;  /* 0x002c7000301c7984 */ /* 0x000fe20000000c00 */
[CC--:B0-----:R-:W-:Y:S02]  /*2840*/  FFMA R53, R25.reuse, R4.reuse, R53 ;  /* 0x0000000419357223 */ /* 0x0c1fe40000000035 */
[C---:B------:R-:W-:Y:S02]  /*2850*/  FFMA R43, R24.reuse, R4, R43 ;  /* 0x00000004182b7223 */ /* 0x040fe4000000002b */
[-C--:B-1----:R-:W-:Y:S02]  /*2860*/  FFMA R4, R25, R16.reuse, R42 ;  /* 0x0000001019047223 */ /* 0x082fe4000000002a */
[----:B------:R-:W-:-:S02]  /*2870*/  FFMA R16, R24, R16, R54 ;  /* 0x0000001018107223 */ /* 0x000fc40000000036 */
[-C--:B--2---:R-:W-:Y:S02]  /*2880*/  FFMA R12, R25, R20.reuse, R26 ;  /* 0x00000014190c7223 */ /* 0x084fe4000000001a */
[----:B------:R-:W-:Y:S02]  /*2890*/  FFMA R20, R24, R20, R27 ;  /* 0x0000001418147223 */ /* 0x000fe4000000001b */
[----:B------:R-:W0:Y:S01]  /*28a0*/  LDS.128 R24, [R48+0x1c70] ;  /* 0x001c700030187984 */ /* 0x000e220000000c00 */
[C---:B------:R-:W-:Y:S02]  /*28b0*/  FFMA R53, R41.reuse, R5, R53 ;  /* 0x0000000529357223 */ /* 0x040fe40000000035 */
[C---:B------:R-:W-:Y:S02]  /*28c0*/  FFMA R4, R41.reuse, R17, R4 ;  /* 0x0000001129047223 */ /* 0x040fe40000000004 */
[----:B------:R-:W-:Y:S02]  /*28d0*/  FFMA R12, R41, R21, R12 ;  /* 0x00000015290c7223 */ /* 0x000fe4000000000c */
[----:B------:R-:W-:-:S02]  /*28e0*/  FFMA R42, R39, R14, R9 ;  /* 0x0000000e272a7223 */ /* 0x000fc40000000009 */
[C---:B------:R-:W-:Y:S02]  /*28f0*/  FFMA R53, R39.reuse, R6, R53 ;  /* 0x0000000627357223 */ /* 0x040fe40000000035 */
[C---:B------:R-:W-:Y:S02]  /*2900*/  FFMA R41, R39.reuse, R18, R4 ;  /* 0x0000001227297223 */ /* 0x040fe40000000004 */
[----:B------:R-:W-:Y:S02]  /*2910*/  FFMA R12, R39, R22, R12 ;  /* 0x00000016270c7223 */ /* 0x000fe4000000000c */
[----:B------:R-:W1:Y:S01]  /*2920*/  LDS R39, [R49.X4+0x1a40] ;  /* 0x001a400031277984 */ /* 0x000e620000004800 */
[C---:B------:R-:W-:Y:S02]  /*2930*/  FFMA R21, R40.reuse, R21, R20 ;  /* 0x0000001528157223 */ /* 0x040fe40000000014 */
[C---:B------:R-:W-:Y:S02]  /*2940*/  FFMA R43, R40.reuse, R5, R43 ;  /* 0x00000005282b7223 */ /* 0x040fe4000000002b */
[----:B------:R-:W-:-:S02]  /*2950*/  FFMA R17, R40, R17, R16 ;  /* 0x0000001128117223 */ /* 0x000fc40000000010 */
[----:B------:R-:W2:Y:S01]  /*2960*/  LDS R40, [R49.X4+0x1b20] ;  /* 0x001b200031287984 */ /* 0x000ea20000004800 */
[----:B------:R-:W-:Y:S02]  /*2970*/  FFMA R22, R38, R22, R21 ;  /* 0x0000001626167223 */ /* 0x000fe40000000015 */
[-C--:B------:R-:W-:Y:S02]  /*2980*/  FFMA R20, R37, R11.reuse, R8 ;  /* 0x0000000b25147223 */ /* 0x080fe40000000008 */
[----:B------:R-:W-:Y:S02]  /*2990*/  FFMA R21, R36, R11, R10 ;  /* 0x0000000b24157223 */ /* 0x000fe4000000000a */
[----:B------:R-:W3:Y:S01]  /*29a0*/  LDS.128 R8, [R48+0x1cf0] ;  /* 0x001cf00030087984 */ /* 0x000ee20000000c00 */
[C---:B------:R-:W-:Y:S02]  /*29b0*/  FFMA R55, R38.reuse, R6, R43 ;  /* 0x0000000626377223 */ /* 0x040fe4000000002b */
[----:B------:R-:W-:-:S02]  /*29c0*/  FFMA R54, R38, R14, R13 ;  /* 0x0000000e26367223 */ /* 0x000fc4000000000d */
[----:B------:R-:W-:Y:S02]  /*29d0*/  FFMA R43, R38, R18, R17 ;  /* 0x00000012262b7223 */ /* 0x000fe40000000011 */
[-C--:B------:R-:W-:Y:S01]  /*29e0*/  FFMA R53, R37, R7.reuse, R53 ;  /* 0x0000000725357223 */ /* 0x080fe20000000035 */
[----:B------:R-:W4:Y:S01]  /*29f0*/  LDS R38, [R49.X4+0x1a5c] ;  /* 0x001a5c0031267984 */ /* 0x000f220000004800 */
[----:B------:R-:W-:-:S03]  /*2a00*/  FFMA R55, R36, R7, R55 ;  /* 0x0000000724377223 */ /* 0x000fc60000000037 */
[----:B------:R-:W5:Y:S04]  /*2a10*/  LDS.128 R4, [R48+0x2cf0] ;  /* 0x002cf00030047984 */ /* 0x000f680000000c00 */
[----:B------:R-:W4:Y:S01]  /*2a20*/  LDS R49, [R49.X4+0x1b3c] ;  /* 0x001b3c0031317984 */ /* 0x000f220000004800 */
[----:B0-----:R-:W-:Y:S02]  /*2a30*/  FFMA R14, R24, R33, R57 ;  /* 0x00000021180e7223 */ /* 0x001fe40000000039 */
[----:B------:R-:W-:Y:S02]  /*2a40*/  FFMA R50, R33, R28, R50 ;  /* 0x0000001c21327223 */ /* 0x000fe40000000032 */
[----:B------:R-:W-:Y:S02]  /*2a50*/  FFMA R14, R35, R25, R14 ;  /* 0x00000019230e7223 */ /* 0x000fe4000000000e */
[----:B------:R-:W-:-:S02]  /*2a60*/  FFMA R42, R37, R15, R42 ;  /* 0x0000000f252a7223 */ /* 0x000fc4000000002a */
[C---:B------:R-:W-:Y:S02]  /*2a70*/  FFMA R41, R37.reuse, R19, R41 ;  /* 0x0000001325297223 */ /* 0x040fe40000000029 */
[----:B------:R-:W-:Y:S02]  /*2a80*/  FFMA R37, R37, R23, R12 ;  /* 0x0000001725257223 */ /* 0x000fe4000000000c */
[----:B-1----:R-:W-:Y:S02]  /*2a90*/  FFMA R14, R39, R26, R14 ;  /* 0x0000001a270e7223 */ /* 0x002fe4000000000e */
[----:B------:R-:W-:Y:S02]  /*2aa0*/  FFMA R12, R35, R29, R50 ;  /* 0x0000001d230c7223 */ /* 0x000fe40000000032 */
[C---:B------:R-:W-:Y:S02]  /*2ab0*/  FFMA R54, R36.reuse, R15, R54 ;  /* 0x0000000f24367223 */ /* 0x040fe40000000036 */
[----:B------:R-:W-:-:S02]  /*2ac0*/  FFMA R43, R36, R19, R43 ;  /* 0x00000013242b7223 */ /* 0x000fc4000000002b */
[----:B------:R-:W-:Y:S01]  /*2ad0*/  FFMA R36, R36, R23, R22 ;  /* 0x0000001724247223 */ /* 0x000fe20000000016 */
[----:B------:R-:W-:Y:S01]  /*2ae0*/  LDS.128 R16, [R48+0x1d70] ;  /* 0x001d700030107984 */ /* 0x000fe20000000c00 */
[----:B--2---:R-:W-:Y:S02]  /*2af0*/  FFMA R50, R40, R27, R14 ;  /* 0x0000001b28327223 */ /* 0x004fe4000000000e */
[----:B------:R-:W-:Y:S02]  /*2b00*/  FFMA R22, R39, R30, R12 ;  /* 0x0000001e27167223 */ /* 0x000fe4000000000c */
[----:B------:R-:W-:Y:S01]  /*2b10*/  FFMA R58, R24, R32, R58 ;  /* 0x00000020183a7223 */ /* 0x000fe2000000003a */
[----:B------:R-:W0:Y:S01]  /*2b20*/  LDS.128 R12, [R48+0x2d70] ;  /* 0x002d7000300c7984 */ /* 0x000e220000000c00 */
[-C--:B---3--:R-:W-:Y:S02]  /*2b30*/  FFMA R24, R33, R8.reuse, R51 ;  /* 0x0000000821187223 */ /* 0x088fe40000000033 */
[----:B------:R-:W-:-:S02]  /*2b40*/  FFMA R56, R32, R8, R56 ;  /* 0x0000000820387223 */ /* 0x000fc40000000038 */
[C---:B------:R-:W-:Y:S02]  /*2b50*/  FFMA R25, R34.reuse, R25, R58 ;  /* 0x0000001922197223 */ /* 0x040fe4000000003a */
[-C--:B------:R-:W-:Y:S02]  /*2b60*/  FFMA R24, R35, R9.reuse, R24 ;  /* 0x0000000923187223 */ /* 0x080fe40000000018 */
[----:B------:R-:W-:Y:S02]  /*2b70*/  FFMA R9, R34, R9, R56 ;  /* 0x0000000922097223 */ /* 0x000fe40000000038 */
[----:B------:R-:W-:Y:S02]  /*2b80*/  FFMA R52, R32, R28, R52 ;  /* 0x0000001c20347223 */ /* 0x000fe40000000034 */
[----:B----4-:R-:W-:Y:S02]  /*2b90*/  FFMA R26, R38, R26, R25 ;  /* 0x0000001a261a7223 */ /* 0x010fe40000000019 */
[----:B-----5:R-:W-:-:S02]  /*2ba0*/  FFMA R20, R33, R4, R20 ;  /* 0x0000000421147223 */ /* 0x020fc40000000014 */
[----:B------:R-:W-:Y:S02]  /*2bb0*/  FFMA R21, R32, R4, R21 ;  /* 0x0000000420157223 */ /* 0x000fe40000000015 */
[-C--:B------:R-:W-:Y:S02]  /*2bc0*/  FFMA R4, R39, R10.reuse, R24 ;  /* 0x0000000a27047223 */ /* 0x080fe40000000018 */
[----:B------:R-:W-:Y:S02]  /*2bd0*/  FFMA R10, R38, R10, R9 ;  /* 0x0000000a260a7223 */ /* 0x000fe40000000009 */
[----:B------:R-:W-:Y:S02]  /*2be0*/  FFMA R29, R34, R29, R52 ;  /* 0x0000001d221d7223 */ /* 0x000fe40000000034 */
[----:B------:R-:W-:Y:S02]  /*2bf0*/  FFMA R9, R35, R5, R20 ;  /* 0x0000000523097223 */ /* 0x000fe40000000014 */
[----:B------:R-:W-:-:S02]  /*2c00*/  FFMA R52, R49, R27, R26 ;  /* 0x0000001b31347223 */ /* 0x000fc4000000001a */
[----:B------:R-:W-:Y:S01]  /*2c10*/  FFMA R8, R40, R31, R22 ;  /* 0x0000001f28087223 */ /* 0x000fe20000000016 */
[----:B------:R-:W1:Y:S01]  /*2c20*/  LDS.128 R24, [R48+0x2df0] ;  /* 0x002df00030187984 */ /* 0x000e620000000c00 */
[----:B------:R-:W-:-:S03]  /*2c30*/  FFMA R5, R34, R5, R21 ;  /* 0x0000000522057223 */ /* 0x000fc60000000015 */
[----:B------:R-:W2:Y:S01]  /*2c40*/  LDS.128 R20, [R48+0x1df0] ;  /* 0x001df00030147984 */ /* 0x000ea20000000c00 */
[-C--:B------:R-:W-:Y:S02]  /*2c50*/  FFMA R9, R39, R6.reuse, R9 ;  /* 0x0000000627097223 */ /* 0x080fe40000000009 */
[----:B------:R-:W-:Y:S02]  /*2c60*/  FFMA R28, R38, R6, R5 ;  /* 0x00000006261c7223 */ /* 0x000fe40000000005 */
[----:B------:R-:W-:Y:S02]  /*2c70*/  FFMA R6, R40, R11, R4 ;  /* 0x0000000b28067223 */ /* 0x000fe40000000004 */
[-C--:B0-----:R-:W-:Y:S01]  /*2c80*/  FFMA R4, R33, R12.reuse, R53 ;  /* 0x0000000c21047223 */ /* 0x081fe20000000035 */
[----:B------:R-:W-:Y:S01]  /*2c90*/  UIADD3 UR4, UR4, 0x1, URZ ;  /* 0x0000000104047890 */ /* 0x000fe2000fffe03f */
[----:B------:R-:W-:Y:S02]  /*2ca0*/  FFMA R55, R32, R12, R55 ;  /* 0x0000000c20377223 */ /* 0x000fe40000000037 */
[-C--:B------:R-:W-:Y:S01]  /*2cb0*/  FFMA R4, R35, R13.reuse, R4 ;  /* 0x0000000d23047223 */ /* 0x080fe20000000004 */
[----:B------:R-:W-:Y:S01]  /*2cc0*/  UISETP.NE.AND UP0, UPT, UR4, 0x10, UPT ;  /* 0x000000100400788c */ /* 0x000fe2000bf05270 */
[----:B------:R-:W-:-:S02]  /*2cd0*/  FFMA R55, R34, R13, R55 ;  /* 0x0000000d22377223 */ /* 0x000fc40000000037 */
[-C--:B------:R-:W-:Y:S02]  /*2ce0*/  FFMA R4, R39, R14.reuse, R4 ;  /* 0x0000000e27047223 */ /* 0x080fe40000000004 */
[----:B------:R-:W-:Y:S01]  /*2cf0*/  FFMA R14, R38, R14, R55 ;  /* 0x0000000e260e7223 */ /* 0x000fe20000000037 */
[----:B------:R-:W-:Y:S01]  /*2d00*/  PLOP3.LUT P0, PT, PT, PT, UP0, 0x80, 0x0 ;  /* 0x000000000000781c */ /* 0x000fe20003f0f008 */
[-C--:B------:R-:W-:Y:S02]  /*2d10*/  FFMA R42, R33, R16.reuse, R42 ;  /* 0x00000010212a7223 */ /* 0x080fe4000000002a */
[----:B------:R-:W-:Y:S02]  /*2d20*/  FFMA R54, R32, R16, R54 ;  /* 0x0000001020367223 */ /* 0x000fe40000000036 */
[----:B------:R-:W-:Y:S02]  /*2d30*/  FFMA R5, R49, R15, R14 ;  /* 0x0000000f31057223 */ /* 0x000fe4000000000e */
[----:B------:R-:W-:-:S02]  /*2d40*/  FFMA R42, R35, R17, R42 ;  /* 0x00000011232a7223 */ /* 0x000fc4000000002a */
[----:B------:R-:W-:Y:S02]  /*2d50*/  FFMA R17, R34, R17, R54 ;  /* 0x0000001122117223 */ /* 0x000fe40000000036 */
[CC--:B-1----:R-:W-:Y:S02]  /*2d60*/  FFMA R16, R33.reuse, R24.reuse, R37 ;  /* 0x0000001821107223 */ /* 0x0c2fe40000000025 */
[C---:B------:R-:W-:Y:S02]  /*2d70*/  FFMA R36, R32.reuse, R24, R36 ;  /* 0x0000001820247223 */ /* 0x040fe40000000024 */
[-C--:B--2---:R-:W-:Y:S02]  /*2d80*/  FFMA R14, R33, R20.reuse, R41 ;  /* 0x00000014210e7223 */ /* 0x084fe40000000029 */
[----:B------:R-:W-:Y:S02]  /*2d90*/  FFMA R43, R32, R20, R43 ;  /* 0x00000014202b7223 */ /* 0x000fe4000000002b */
[----:B------:R-:W-:-:S02]  /*2da0*/  FFMA R14, R35, R21, R14 ;  /* 0x00000015230e7223 */ /* 0x000fc4000000000e */
[----:B------:R-:W-:Y:S02]  /*2db0*/  FFMA R16, R35, R25, R16 ;  /* 0x0000001923107223 */ /* 0x000fe40000000010 */
[C---:B------:R-:W-:Y:S02]  /*2dc0*/  FFMA R43, R34.reuse, R21, R43 ;  /* 0x00000015222b7223 */ /* 0x040fe4000000002b */
[----:B------:R-:W-:Y:S02]  /*2dd0*/  FFMA R25, R34, R25, R36 ;  /* 0x0000001922197223 */ /* 0x000fe40000000024 */
[C---:B------:R-:W-:Y:S02]  /*2de0*/  FFMA R14, R39.reuse, R22, R14 ;  /* 0x00000016270e7223 */ /* 0x040fe4000000000e */
[----:B------:R-:W-:Y:S02]  /*2df0*/  FFMA R16, R39, R26, R16 ;  /* 0x0000001a27107223 */ /* 0x000fe40000000010 */
[----:B------:R-:W-:-:S02]  /*2e00*/  FFMA R30, R38, R30, R29 ;  /* 0x0000001e261e7223 */ /* 0x000fc4000000001d */
[-C--:B------:R-:W-:Y:S02]  /*2e10*/  FFMA R42, R39, R18.reuse, R42 ;  /* 0x00000012272a7223 */ /* 0x080fe4000000002a */
[C---:B------:R-:W-:Y:S02]  /*2e20*/  FFMA R12, R38.reuse, R18, R17 ;  /* 0x00000012260c7223 */ /* 0x040fe40000000011 */
[C---:B------:R-:W-:Y:S02]  /*2e30*/  FFMA R22, R38.reuse, R22, R43 ;  /* 0x0000001626167223 */ /* 0x040fe4000000002b */
[----:B------:R-:W-:Y:S02]  /*2e40*/  FFMA R26, R38, R26, R25 ;  /* 0x0000001a261a7223 */ /* 0x000fe40000000019 */
[----:B------:R-:W-:Y:S02]  /*2e50*/  FFMA R11, R49, R11, R10 ;  /* 0x0000000b310b7223 */ /* 0x000fe4000000000a */
[----:B------:R-:W-:-:S02]  /*2e60*/  FFMA R9, R40, R7, R9 ;  /* 0x0000000728097223 */ /* 0x000fc40000000009 */
[C---:B------:R-:W-:Y:S02]  /*2e70*/  FFMA R51, R49.reuse, R31, R30 ;  /* 0x0000001f31337223 */ /* 0x040fe4000000001e */
[C---:B------:R-:W-:Y:S02]  /*2e80*/  FFMA R7, R49.reuse, R7, R28 ;  /* 0x0000000731077223 */ /* 0x040fe4000000001c */
[CC--:B------:R-:W-:Y:S02]  /*2e90*/  FFMA R10, R40.reuse, R19.reuse, R42 ;  /* 0x00000013280a7223 */ /* 0x0c0fe4000000002a */
[----:B------:R-:W-:Y:S02]  /*2ea0*/  FFMA R12, R49, R19, R12 ;  /* 0x00000013310c7223 */ /* 0x000fe4000000000c */
[C---:B------:R-:W-:Y:S02]  /*2eb0*/  FFMA R4, R40.reuse, R15, R4 ;  /* 0x0000000f28047223 */ /* 0x040fe40000000004 */
[----:B------:R-:W-:-:S02]  /*2ec0*/  FFMA R55, R40, R23, R14 ;  /* 0x0000001728377223 */ /* 0x000fc4000000000e */
[C---:B------:R-:W-:Y:S02]  /*2ed0*/  FFMA R56, R49.reuse, R23, R22 ;  /* 0x0000001731387223 */ /* 0x040fe40000000016 */
[-C--:B------:R-:W-:Y:S02]  /*2ee0*/  FFMA R57, R40, R27.reuse, R16 ;  /* 0x0000001b28397223 */ /* 0x080fe40000000010 */
[----:B------:R-:W-:Y:S01]  /*2ef0*/  FFMA R62, R49, R27, R26 ;  /* 0x0000001b313e7223 */ /* 0x000fe2000000001a */
[----:B------:R-:W-:Y:S01]  /*2f00*/  @!P0 CALL.REL.NOINC `(.L_x_0) ;  /* 0x0000001000008944 */ /* 0x000fe20003c00000 */
[----:B------:R-:W-:Y:S05]  /*2f10*/  BRA `(.L_x_1) ;  /* 0xffffd45000007947 */ /* 0x000fea000383ffff */
.L_x_0:
[----:B------:R-:W0:Y:S01]  /*2f20*/  S2UR UR4, SR_CTAID.X ;  /* 0x00000000000479c3 */ /* 0x000e220000002500 */
[----:B------:R-:W-:Y:S01]  /*2f30*/  MOV R13, UR7 ;  /* 0x00000007000d7c02 */ /* 0x000fe20008000f00 */
[----:B------:R-:W-:-:S04]  /*2f40*/  IMAD R44, R46, 0xc40, R44 ;  /* 0x00000c402e2c7824 */ /* 0x000fc800078e022c */
[----:B------:R-:W-:Y:S01]  /*2f50*/  IMAD R44, R13, 0xc400, R44 ;  /* 0x0000c4000d2c7824 */ /* 0x000fe200078e022c */
[----:B0-----:R-:W-:Y:S02]  /*2f60*/  UIMAD UR5, UR7, -0xe, UR4 ;  /* 0xfffffff2070578a4 */ /* 0x001fe4000f8e0204 */
[----:B------:R-:W-:Y:S02]  /*2f70*/  ULOP3.LUT UR4, UR4, 0x1, URZ, 0xc0, !UPT ;  /* 0x0000000104047892 */ /* 0x000fe4000f8ec03f */
[----:B------:R-:W-:-:S04]  /*2f80*/  USHF.R.S32.HI UR5, URZ, 0x1, UR5 ;  /* 0x000000013f057899 */ /* 0x000fc80008011405 */
[----:B------:R-:W-:Y:S02]  /*2f90*/  MOV R3, UR4 ;  /* 0x0000000400037c02 */ /* 0x000fe40008000f00 */
[----:B------:R-:W-:-:S03]  /*2fa0*/  MOV R13, UR5 ;  /* 0x00000005000d7c02 */ /* 0x000fc60008000f00 */
[----:B------:R-:W-:-:S04]  /*2fb0*/  IMAD R44, R3, 0xe, R44 ;  /* 0x0000000e032c7824 */ /* 0x000fc800078e022c */
[----:B------:R-:W-:-:S04]  /*2fc0*/  IMAD R44, R13, 0x70, R44 ;  /* 0x000000700d2c7824 */ /* 0x000fc800078e022c */
[----:B------:R-:W-:-:S04]  /*2fd0*/  IMAD R3, R45, 0x1c, R44 ;  /* 0x0000001c2d037824 */ /* 0x000fc800078e022c */
[----:B------:R-:W-:-:S05]  /*2fe0*/  IMAD.WIDE R2, R3, R2, c[0x0][0x170] ;  /* 0x00005c0003027625 */ /* 0x000fca00078e0202 */
[----:B------:R-:W-:Y:S04]  /*2ff0*/  STG.E [R2.64], R50 ;  /* 0x0000003202007986 */ /* 0x000fe8000c101908 */
[----:B------:R-:W-:Y:S04]  /*3000*/  STG.E [R2.64+0x1c], R52 ;  /* 0x00001c3402007986 */ /* 0x000fe8000c101908 */
        /* <DEDUP_REMOVED lines=13> */
[----:B------:R-:W-:Y:S01]  /*30e0*/  STG.E [R2.64+0x1acdc], R62 ;  /* 0x01acdc3e02007986 */ /* 0x000fe2000c101908 */
[----:B------:R-:W-:Y:S05]  /*30f0*/  EXIT ;  /* 0x000000000000794d */ /* 0x000fea0003800000 */
.L_x_2:
[----:B------:R-:W-:-:S00]  /*3100*/  BRA `(.L_x_2) ;  /* 0xfffffff000007947 */ /* 0x000fc0000383ffff */
[----:B------:R-:W-:-:S00]  /*3110*/  NOP ;  /* 0x0000000000007918 */ /* 0x000fc00000000000 */
        /* <DEDUP_REMOVED lines=14> */
.L_x_3:


//--------------------- .nv.shared.candidate2     --------------------------
	.section	.nv.shared.candidate2,"aw",@nobits
	.align	4
.nv.shared.candidate2:
	.zero		15360
